// auto-generated by cutlass_sweep.sparse_gemm — config: {"arch": "sm_90", "cluster_m": 1, "cluster_n": 1, "dtype": "fp16", "tile_k": 64, "tile_m": 128, "tile_n": 128}
#include "cutlass/cutlass.h"
#include "cutlass/gemm/collective/collective_builder.hpp"
#include "cutlass/gemm/device/gemm_universal_adapter.h"
#include "cutlass/gemm/kernel/gemm_universal.hpp"
#include "cutlass/epilogue/collective/collective_builder.hpp"

using Elem = cutlass::half_t;
using Acc  = float;
using TileShape    = cute::Shape<cute::_128, cute::_128, cute::_64>;
using ClusterShape = cute::Shape<cute::_1, cute::_1, cute::_1>;

using CollectiveEpilogue = typename cutlass::epilogue::collective::CollectiveBuilder<
    cutlass::arch::Sm90, cutlass::arch::OpClassSparseTensorOp,
    TileShape, ClusterShape,
    cutlass::epilogue::collective::EpilogueTileAuto,
    Acc, Acc,
    Acc, cutlass::layout::ColumnMajor, 128 / cutlass::sizeof_bits<Acc>::value,
    Acc, cutlass::layout::ColumnMajor, 128 / cutlass::sizeof_bits<Acc>::value,
    cutlass::epilogue::collective::EpilogueScheduleAuto
  >::CollectiveOp;

using CollectiveMainloop = typename cutlass::gemm::collective::CollectiveBuilder<
    cutlass::arch::Sm90, cutlass::arch::OpClassSparseTensorOp,
    Elem, cutlass::layout::RowMajor, 128 / cutlass::sizeof_bits<Elem>::value,
    Elem, cutlass::layout::ColumnMajor, 128 / cutlass::sizeof_bits<Elem>::value,
    Acc,
    TileShape, ClusterShape,
    cutlass::gemm::collective::StageCountAutoCarveout<static_cast<int>(sizeof(typename CollectiveEpilogue::SharedStorage))>,
    cutlass::gemm::collective::KernelScheduleAuto
  >::CollectiveOp;

using GemmKernel = cutlass::gemm::kernel::GemmUniversal<
    cute::Shape<int,int,int,int>,
    CollectiveMainloop,
    CollectiveEpilogue
>;
using Gemm = cutlass::gemm::device::GemmUniversalAdapter<GemmKernel>;

auto* _anchor = &cutlass::device_kernel<GemmKernel>;


// ===== COMPILED SASS (sm_90a) =====

	.target	sm_90a

	.elftype	@"ET_EXEC"


//--------------------- .note.nv.tkinfo           --------------------------
	.section	.note.nv.tkinfo,"",@"SHT_NOTE"
	.sectionflags	@"SHF_NOTE_NV_TKINFO"
	.tkinfo
        /*0018*/ 	.word	0x00000002
        /*0030*/ 	.string	""
        /*0030*/ 	.string	"ptxas"
        /*0030*/ 	.string	"Cuda compilation tools, release 13.0, V13.0.88"
        /*0030*/ 	.string	"Build cuda_13.0.r13.0/compiler.36424714_0"
        /*0030*/ 	.string	"-arch sm_90a -m 64 "



//--------------------- .note.nv.cuinfo           --------------------------
	.section	.note.nv.cuinfo,"",@"SHT_NOTE"
	.sectionflags	@"SHF_NOTE_NV_CUINFO"
        /*0018*/ 	.short	0x0002
        /*001a*/ 	.short	0x005a
        /*001c*/ 	.short	0x0082
	.zero		2


//--------------------- .nv.info                  --------------------------
	.section	.nv.info,"",@"SHT_CUDA_INFO"
	.align	4


	//----- nvinfo : EIATTR_REGCOUNT
	.align		4
        /*0000*/ 	.byte	0x04, 0x2f
        /*0002*/ 	.short	(.L_12 - .L_11)
	.align		4
.L_11:
        /*0004*/ 	.word	index@(_ZN7cutlass13device_kernelINS_4gemm6kernel13GemmUniversalIN4cute5tupleIJiiiiEEENS1_10collective13CollectiveMmaINS1_40MainloopSm90TmaGmmaWarpSpecializedSparseILi9ENS5_IJNS4_1CILi1EEESB_SB_EEENS1_35KernelTmaWarpSpecializedCooperativeEEENS5_IJNSA_ILi128EEESF_NSA_ILi64EEEEEENS_6half_tENS5_IJNS4_6LayoutINS5_IJiNS5_IJNSA_ILi2EEEiEEEiEEENS5_IJlNS5_IJSB_SK_EEElEEEEENSJ_INS5_IJNS5_IJNS5_IJNSA_ILi8EEESK_NSA_ILi4EEEEEEiEEENS5_IJNS5_IJNSA_ILi16EEESK_SK_EEEiEEEiEEENS5_IJNS5_IJNS5_IJSG_SU_NSA_ILi1024EEEEEENSA_ILi4096EEEEEENS5_IJNS5_IJSB_NSA_ILi512EEENSA_ILi32EEEEEElEEElEEEEEEEESI_NS5_IJlSB_lEEENS4_8TiledMMAINS4_8MMA_AtomIJNS4_4SM904GMMA6SPARSE27GMMA_64x128x32_F32F16F16_SSILNS1D_5MajorE0ELS1G_0ELNS1D_7ScaleInE1ELS1H_1ELNS1D_9SparseSelE0EEEEEENSJ_INS5_IJSK_SB_SB_EEENS5_IJSB_NSA_ILi0EEES1M_EEEEENS5_IJNS4_10UnderscoreES1P_S1P_EEEEENS4_13SM90_TMA_LOADENS4_14ComposedLayoutINS4_7SwizzleILi2ELi4ELi3EEENS4_25smem_sparse_ptr_flag_bitsILi2ELi16EEENSJ_INS5_IJNS5_IJSB_SQ_EEENS5_IJSK_S13_EEEEEENS5_IJNS5_IJS1M_SG_EEESN_EEEEEEEvNS4_8identityES1S_NS1T_INS1U_ILi3ELi4ELi3EEENS4_18smem_ptr_flag_bitsILi16EEENSJ_INS5_IJSQ_SG_EEENS5_IJSG_SB_EEEEEEEvS25_EENS_8epilogue10collective6detail29Sm90TmaWarpSpecializedAdapterINS2F_15DefaultEpilogueIfNS5_IJSB_llEEES2J_NS2E_6thread17LinearCombinationIfLi1EffLNS2K_9ScaleType4KindE0ELNS_15FloatRoundStyleE2EfEENS1_15EpilogueDefaultEEEEEvvEEEEvNT_6ParamsE)
        /*0008*/ 	.word	0x000000a8


	//----- nvinfo : EIATTR_FRAME_SIZE
	.align		4
.L_12:
        /*000c*/ 	.byte	0x04, 0x11
        /*000e*/ 	.short	(.L_14 - .L_13)
	.align		4
.L_13:
        /*0010*/ 	.word	index@(_ZN7cutlass13device_kernelINS_4gemm6kernel13GemmUniversalIN4cute5tupleIJiiiiEEENS1_10collective13CollectiveMmaINS1_40MainloopSm90TmaGmmaWarpSpecializedSparseILi9ENS5_IJNS4_1CILi1EEESB_SB_EEENS1_35KernelTmaWarpSpecializedCooperativeEEENS5_IJNSA_ILi128EEESF_NSA_ILi64EEEEEENS_6half_tENS5_IJNS4_6LayoutINS5_IJiNS5_IJNSA_ILi2EEEiEEEiEEENS5_IJlNS5_IJSB_SK_EEElEEEEENSJ_INS5_IJNS5_IJNS5_IJNSA_ILi8EEESK_NSA_ILi4EEEEEEiEEENS5_IJNS5_IJNSA_ILi16EEESK_SK_EEEiEEEiEEENS5_IJNS5_IJNS5_IJSG_SU_NSA_ILi1024EEEEEENSA_ILi4096EEEEEENS5_IJNS5_IJSB_NSA_ILi512EEENSA_ILi32EEEEEElEEElEEEEEEEESI_NS5_IJlSB_lEEENS4_8TiledMMAINS4_8MMA_AtomIJNS4_4SM904GMMA6SPARSE27GMMA_64x128x32_F32F16F16_SSILNS1D_5MajorE0ELS1G_0ELNS1D_7ScaleInE1ELS1H_1ELNS1D_9SparseSelE0EEEEEENSJ_INS5_IJSK_SB_SB_EEENS5_IJSB_NSA_ILi0EEES1M_EEEEENS5_IJNS4_10UnderscoreES1P_S1P_EEEEENS4_13SM90_TMA_LOADENS4_14ComposedLayoutINS4_7SwizzleILi2ELi4ELi3EEENS4_25smem_sparse_ptr_flag_bitsILi2ELi16EEENSJ_INS5_IJNS5_IJSB_SQ_EEENS5_IJSK_S13_EEEEEENS5_IJNS5_IJS1M_SG_EEESN_EEEEEEEvNS4_8identityES1S_NS1T_INS1U_ILi3ELi4ELi3EEENS4_18smem_ptr_flag_bitsILi16EEENSJ_INS5_IJSQ_SG_EEENS5_IJSG_SB_EEEEEEEvS25_EENS_8epilogue10collective6detail29Sm90TmaWarpSpecializedAdapterINS2F_15DefaultEpilogueIfNS5_IJSB_llEEES2J_NS2E_6thread17LinearCombinationIfLi1EffLNS2K_9ScaleType4KindE0ELNS_15FloatRoundStyleE2EfEENS1_15EpilogueDefaultEEEEEvvEEEEvNT_6ParamsE)
        /*0014*/ 	.word	0x00000000


	//----- nvinfo : EIATTR_MIN_STACK_SIZE
	.align		4
.L_14:
        /*0018*/ 	.byte	0x04, 0x12
        /*001a*/ 	.short	(.L_16 - .L_15)
	.align		4
.L_15:
        /*001c*/ 	.word	index@(_ZN7cutlass13device_kernelINS_4gemm6kernel13GemmUniversalIN4cute5tupleIJiiiiEEENS1_10collective13CollectiveMmaINS1_40MainloopSm90TmaGmmaWarpSpecializedSparseILi9ENS5_IJNS4_1CILi1EEESB_SB_EEENS1_35KernelTmaWarpSpecializedCooperativeEEENS5_IJNSA_ILi128EEESF_NSA_ILi64EEEEEENS_6half_tENS5_IJNS4_6LayoutINS5_IJiNS5_IJNSA_ILi2EEEiEEEiEEENS5_IJlNS5_IJSB_SK_EEElEEEEENSJ_INS5_IJNS5_IJNS5_IJNSA_ILi8EEESK_NSA_ILi4EEEEEEiEEENS5_IJNS5_IJNSA_ILi16EEESK_SK_EEEiEEEiEEENS5_IJNS5_IJNS5_IJSG_SU_NSA_ILi1024EEEEEENSA_ILi4096EEEEEENS5_IJNS5_IJSB_NSA_ILi512EEENSA_ILi32EEEEEElEEElEEEEEEEESI_NS5_IJlSB_lEEENS4_8TiledMMAINS4_8MMA_AtomIJNS4_4SM904GMMA6SPARSE27GMMA_64x128x32_F32F16F16_SSILNS1D_5MajorE0ELS1G_0ELNS1D_7ScaleInE1ELS1H_1ELNS1D_9SparseSelE0EEEEEENSJ_INS5_IJSK_SB_SB_EEENS5_IJSB_NSA_ILi0EEES1M_EEEEENS5_IJNS4_10UnderscoreES1P_S1P_EEEEENS4_13SM90_TMA_LOADENS4_14ComposedLayoutINS4_7SwizzleILi2ELi4ELi3EEENS4_25smem_sparse_ptr_flag_bitsILi2ELi16EEENSJ_INS5_IJNS5_IJSB_SQ_EEENS5_IJSK_S13_EEEEEENS5_IJNS5_IJS1M_SG_EEESN_EEEEEEEvNS4_8identityES1S_NS1T_INS1U_ILi3ELi4ELi3EEENS4_18smem_ptr_flag_bitsILi16EEENSJ_INS5_IJSQ_SG_EEENS5_IJSG_SB_EEEEEEEvS25_EENS_8epilogue10collective6detail29Sm90TmaWarpSpecializedAdapterINS2F_15DefaultEpilogueIfNS5_IJSB_llEEES2J_NS2E_6thread17LinearCombinationIfLi1EffLNS2K_9ScaleType4KindE0ELNS_15FloatRoundStyleE2EfEENS1_15EpilogueDefaultEEEEEvvEEEEvNT_6ParamsE)
        /*0020*/ 	.word	0x00000000
.L_16:


//--------------------- .nv.compat                --------------------------
	.section	.nv.compat,"",@"SHT_CUDA_COMPAT_INFO"
	.align	4
        /*0000*/ 	.byte	0x02, 0x09, 0x01, 0x00, 0x02, 0x02, 0x04, 0x00, 0x02, 0x05, 0x05, 0x00, 0x03, 0x07, 0x01, 0x01
        /*0010*/ 	.byte	0x02, 0x03, 0x01, 0x00, 0x02, 0x06, 0x01, 0x00, 0x04, 0x0b, 0x08, 0x00, 0x00, 0x00, 0x00, 0x00
        /*0020*/ 	.byte	0x00, 0x00, 0x00, 0x00


//--------------------- .nv.info._ZN7cutlass13device_kernelINS_4gemm6kernel13GemmUniversalIN4cute5tupleIJiiiiEEENS1_10collective13CollectiveMmaINS1_40MainloopSm90TmaGmmaWarpSpecializedSparseILi9ENS5_IJNS4_1CILi1EEESB_SB_EEENS1_35KernelTmaWarpSpecializedCooperativeEEENS5_IJNSA_ILi128EEESF_NSA_ILi64EEEEEENS_6half_tENS5_IJNS4_6LayoutINS5_IJiNS5_IJNSA_ILi2EEEiEEEiEEENS5_IJlNS5_IJSB_SK_EEElEEEEENSJ_INS5_IJNS5_IJNS5_IJNSA_ILi8EEESK_NSA_ILi4EEEEEEiEEENS5_IJNS5_IJNSA_ILi16EEESK_SK_EEEiEEEiEEENS5_IJNS5_IJNS5_IJSG_SU_NSA_ILi1024EEEEEENSA_ILi4096EEEEEENS5_IJNS5_IJSB_NSA_ILi512EEENSA_ILi32EEEEEElEEElEEEEEEEESI_NS5_IJlSB_lEEENS4_8TiledMMAINS4_8MMA_AtomIJNS4_4SM904GMMA6SPARSE27GMMA_64x128x32_F32F16F16_SSILNS1D_5MajorE0ELS1G_0ELNS1D_7ScaleInE1ELS1H_1ELNS1D_9SparseSelE0EEEEEENSJ_INS5_IJSK_SB_SB_EEENS5_IJSB_NSA_ILi0EEES1M_EEEEENS5_IJNS4_10UnderscoreES1P_S1P_EEEEENS4_13SM90_TMA_LOADENS4_14ComposedLayoutINS4_7SwizzleILi2ELi4ELi3EEENS4_25smem_sparse_ptr_flag_bitsILi2ELi16EEENSJ_INS5_IJNS5_IJSB_SQ_EEENS5_IJSK_S13_EEEEEENS5_IJNS5_IJS1M_SG_EEESN_EEEEEEEvNS4_8identityES1S_NS1T_INS1U_ILi3ELi4ELi3EEENS4_18smem_ptr_flag_bitsILi16EEENSJ_INS5_IJSQ_SG_EEENS5_IJSG_SB_EEEEEEEvS25_EENS_8epilogue10collective6detail29Sm90TmaWarpSpecializedAdapterINS2F_15DefaultEpilogueIfNS5_IJSB_llEEES2J_NS2E_6thread17LinearCombinationIfLi1EffLNS2K_9ScaleType4KindE0ELNS_15FloatRoundStyleE2EfEENS1_15EpilogueDefaultEEEEEvvEEEEvNT_6ParamsE --------------------------
	.section	.nv.info._ZN7cutlass13device_kernelINS_4gemm6kernel13GemmUniversalIN4cute5tupleIJiiiiEEENS1_10collective13CollectiveMmaINS1_40MainloopSm90TmaGmmaWarpSpecializedSparseILi9ENS5_IJNS4_1CILi1EEESB_SB_EEENS1_35KernelTmaWarpSpecializedCooperativeEEENS5_IJNSA_ILi128EEESF_NSA_ILi64EEEEEENS_6half_tENS5_IJNS4_6LayoutINS5_IJiNS5_IJNSA_ILi2EEEiEEEiEEENS5_IJlNS5_IJSB_SK_EEElEEEEENSJ_INS5_IJNS5_IJNS5_IJNSA_ILi8EEESK_NSA_ILi4EEEEEEiEEENS5_IJNS5_IJNSA_ILi16EEESK_SK_EEEiEEEiEEENS5_IJNS5_IJNS5_IJSG_SU_NSA_ILi1024EEEEEENSA_ILi4096EEEEEENS5_IJNS5_IJSB_NSA_ILi512EEENSA_ILi32EEEEEElEEElEEEEEEEESI_NS5_IJlSB_lEEENS4_8TiledMMAINS4_8MMA_AtomIJNS4_4SM904GMMA6SPARSE27GMMA_64x128x32_F32F16F16_SSILNS1D_5MajorE0ELS1G_0ELNS1D_7ScaleInE1ELS1H_1ELNS1D_9SparseSelE0EEEEEENSJ_INS5_IJSK_SB_SB_EEENS5_IJSB_NSA_ILi0EEES1M_EEEEENS5_IJNS4_10UnderscoreES1P_S1P_EEEEENS4_13SM90_TMA_LOADENS4_14ComposedLayoutINS4_7SwizzleILi2ELi4ELi3EEENS4_25smem_sparse_ptr_flag_bitsILi2ELi16EEENSJ_INS5_IJNS5_IJSB_SQ_EEENS5_IJSK_S13_EEEEEENS5_IJNS5_IJS1M_SG_EEESN_EEEEEEEvNS4_8identityES1S_NS1T_INS1U_ILi3ELi4ELi3EEENS4_18smem_ptr_flag_bitsILi16EEENSJ_INS5_IJSQ_SG_EEENS5_IJSG_SB_EEEEEEEvS25_EENS_8epilogue10collective6detail29Sm90TmaWarpSpecializedAdapterINS2F_15DefaultEpilogueIfNS5_IJSB_llEEES2J_NS2E_6thread17LinearCombinationIfLi1EffLNS2K_9ScaleType4KindE0ELNS_15FloatRoundStyleE2EfEENS1_15EpilogueDefaultEEEEEvvEEEEvNT_6ParamsE,"",@"SHT_CUDA_INFO"
	.sectionflags	@""
	.align	4


	//----- nvinfo : EIATTR_CUDA_API_VERSION
	.align		4
        /*0000*/ 	.byte	0x04, 0x37
        /*0002*/ 	.short	(.L_18 - .L_17)
.L_17:
        /*0004*/ 	.word	0x00000082


	//----- nvinfo : EIATTR_KPARAM_INFO
	.align		4
.L_18:
        /*0008*/ 	.byte	0x04, 0x17
        /*000a*/ 	.short	(.L_20 - .L_19)
.L_19:
        /*000c*/ 	.word	0x00000000
        /*0010*/ 	.short	0x0000
        /*0012*/ 	.short	0x0070
        /*0014*/ 	.byte	0x00, 0xf0, 0x01, 0x14


	//----- nvinfo : EIATTR_SPARSE_MMA_MASK
	.align		4
.L_20:
        /*0018*/ 	.byte	0x03, 0x50
        /*001a*/ 	.short	0x0002


	//----- nvinfo : EIATTR_MAXREG_COUNT
	.align		4
        /*001c*/ 	.byte	0x03, 0x1b
        /*001e*/ 	.short	0x00a8


	//----- nvinfo : EIATTR_NUM_BARRIERS
	.align		4
        /*0020*/ 	.byte	0x02, 0x4c
        /*0022*/ 	.byte	0x01
	.zero		1


	//----- nvinfo : EIATTR_MERCURY_ISA_VERSION
	.align		4
        /*0024*/ 	.byte	0x03, 0x5f
        /*0026*/ 	.short	0x0101


	//----- nvinfo : EIATTR_INT_WARP_WIDE_INSTR_OFFSETS
	.align		4
        /*0028*/ 	.byte	0x04, 0x31
        /*002a*/ 	.short	(.L_22 - .L_21)


	//   ....[0]....
.L_21:
        /*002c*/ 	.word	0x000004c0


	//   ....[1]....
        /*0030*/ 	.word	0x000004d0


	//   ....[2]....
        /*0034*/ 	.word	0x000005d0


	//----- nvinfo : EIATTR_COOP_GROUP_MASK_REGIDS
	.align		4
.L_22:
        /*0038*/ 	.byte	0x04, 0x29
        /*003a*/ 	.short	(.L_24 - .L_23)


	//   ....[0]....
.L_23:
        /*003c*/ 	.word	0xffffffff


	//   ....[1]....
        /*0040*/ 	.word	0xffffffff


	//   ....[2]....
        /*0044*/ 	.word	0xffffffff


	//   ....[3]....
        /*0048*/ 	.word	0xffffffff


	//   ....[4]....
        /*004c*/ 	.word	0xffffffff


	//----- nvinfo : EIATTR_COOP_GROUP_INSTR_OFFSETS
	.align		4
.L_24:
        /*0050*/ 	.byte	0x04, 0x28
        /*0052*/ 	.short	(.L_26 - .L_25)


	//   ....[0]....
.L_25:
        /*0054*/ 	.word	0x00000060


	//   ....[1]....
        /*0058*/ 	.word	0x00000070


	//   ....[2]....
        /*005c*/ 	.word	0x00000160


	//   ....[3]....
        /*0060*/ 	.word	0x000003c0


	//   ....[4]....
        /*0064*/ 	.word	0x000010b0


	//----- nvinfo : EIATTR_REG_RECONFIG
	.align		4
.L_26:
        /*0068*/ 	.byte	0x01, 0x54
	.zero		2


	//----- nvinfo : EIATTR_MBARRIER_INSTR_OFFSETS
	.align		4
        /*006c*/ 	.byte	0x04, 0x39
        /*006e*/ 	.short	(.L_28 - .L_27)


	//   ....[0]....
.L_27:
        /*0070*/ 	.word	0x00000280
        /*0074*/ 	.word	0x000000ff
        /*0078*/ 	.word	0x00000000
        /*007c*/ 	.short	0x0100
        /*007e*/ 	.byte	0x08
	.zero		1


	//   ....[1]....
        /*0080*/ 	.word	0x00000290
        /*0084*/ 	.word	0x000000ff
        /*0088*/ 	.word	0x00000048
        /*008c*/ 	.short	0x0100
        /*008e*/ 	.byte	0x08
	.zero		1


	//   ....[2]....
        /*0090*/ 	.word	0x000002a0
        /*0094*/ 	.word	0x000000ff
        /*0098*/ 	.word	0x00000008
        /*009c*/ 	.short	0x0100
        /*009e*/ 	.byte	0x08
	.zero		1


	//   ....[3]....
        /*00a0*/ 	.word	0x000002b0
        /*00a4*/ 	.word	0x000000ff
        /*00a8*/ 	.word	0x00000050
        /*00ac*/ 	.short	0x0100
        /*00ae*/ 	.byte	0x08
	.zero		1


	//   ....[4]....
        /*00b0*/ 	.word	0x000002c0
        /*00b4*/ 	.word	0x000000ff
        /*00b8*/ 	.word	0x00000010
        /*00bc*/ 	.short	0x0100
        /*00be*/ 	.byte	0x08
	.zero		1


	//   ....[5]....
        /*00c0*/ 	.word	0x000002d0
        /*00c4*/ 	.word	0x000000ff
        /*00c8*/ 	.word	0x00000058
        /*00cc*/ 	.short	0x0100
        /*00ce*/ 	.byte	0x08
	.zero		1


	//   ....[6]....
        /*00d0*/ 	.word	0x000002e0
        /*00d4*/ 	.word	0x000000ff
        /*00d8*/ 	.word	0x00000018
        /*00dc*/ 	.short	0x0100
        /*00de*/ 	.byte	0x08
	.zero		1


	//   ....[7]....
        /*00e0*/ 	.word	0x000002f0
        /*00e4*/ 	.word	0x000000ff
        /*00e8*/ 	.word	0x00000060
        /*00ec*/ 	.short	0x0100
        /*00ee*/ 	.byte	0x08
	.zero		1


	//   ....[8]....
        /*00f0*/ 	.word	0x00000300
        /*00f4*/ 	.word	0x000000ff
        /*00f8*/ 	.word	0x00000020
        /*00fc*/ 	.short	0x0100
        /*00fe*/ 	.byte	0x08
	.zero		1


	//   ....[9]....
        /*0100*/ 	.word	0x00000310
        /*0104*/ 	.word	0x000000ff
        /*0108*/ 	.word	0x00000068
        /*010c*/ 	.short	0x0100
        /*010e*/ 	.byte	0x08
	.zero		1


	//   ....[10]....
        /*0110*/ 	.word	0x00000320
        /*0114*/ 	.word	0x000000ff
        /*0118*/ 	.word	0x00000028
        /*011c*/ 	.short	0x0100
        /*011e*/ 	.byte	0x08
	.zero		1


	//   ....[11]....
        /*0120*/ 	.word	0x00000330
        /*0124*/ 	.word	0x000000ff
        /*0128*/ 	.word	0x00000070
        /*012c*/ 	.short	0x0100
        /*012e*/ 	.byte	0x08
	.zero		1


	//   ....[12]....
        /*0130*/ 	.word	0x00000340
        /*0134*/ 	.word	0x000000ff
        /*0138*/ 	.word	0x00000030
        /*013c*/ 	.short	0x0100
        /*013e*/ 	.byte	0x08
	.zero		1


	//   ....[13]....
        /*0140*/ 	.word	0x00000350
        /*0144*/ 	.word	0x000000ff
        /*0148*/ 	.word	0x00000078
        /*014c*/ 	.short	0x0100
        /*014e*/ 	.byte	0x08
	.zero		1


	//   ....[14]....
        /*0150*/ 	.word	0x00000360
        /*0154*/ 	.word	0x000000ff
        /*0158*/ 	.word	0x00000038
        /*015c*/ 	.short	0x0100
        /*015e*/ 	.byte	0x08
	.zero		1


	//   ....[15]....
        /*0160*/ 	.word	0x00000370
        /*0164*/ 	.word	0x000000ff
        /*0168*/ 	.word	0x00000080
        /*016c*/ 	.short	0x0100
        /*016e*/ 	.byte	0x08
	.zero		1


	//   ....[16]....
        /*0170*/ 	.word	0x00000380
        /*0174*/ 	.word	0x000000ff
        /*0178*/ 	.word	0x00000040
        /*017c*/ 	.short	0x0100
        /*017e*/ 	.byte	0x08
	.zero		1


	//   ....[17]....
        /*0180*/ 	.word	0x00000390
        /*0184*/ 	.word	0x000000ff
        /*0188*/ 	.word	0x00000088
        /*018c*/ 	.short	0x0100
        /*018e*/ 	.byte	0x08
	.zero		1


	//   ....[18]....
        /*0190*/ 	.word	0x00000630
        /*0194*/ 	.word	0x000000ff
        /*0198*/ 	.word	0x000000a0
        /*019c*/ 	.short	0x0100
        /*019e*/ 	.byte	0x06
	.zero		1


	//   ....[19]....
        /*01a0*/ 	.word	0x00000680
        /*01a4*/ 	.word	0x000000ff
        /*01a8*/ 	.word	0x000000a8
        /*01ac*/ 	.short	0x0100
        /*01ae*/ 	.byte	0x06
	.zero		1


	//   ....[20]....
        /*01b0*/ 	.word	0x000013f0
        /*01b4*/ 	.word	0x000000ff
        /*01b8*/ 	.word	0x00000000
        /*01bc*/ 	.short	0x010a
        /*01be*/ 	.byte	0x08
	.zero		1


	//   ....[21]....
        /*01c0*/ 	.word	0x00001480
        /*01c4*/ 	.word	0x000000ff
        /*01c8*/ 	.word	0x00000000
        /*01cc*/ 	.short	0x010a
        /*01ce*/ 	.byte	0x08
	.zero		1


	//   ....[22]....
        /*01d0*/ 	.word	0x00001660
        /*01d4*/ 	.word	0x000000ff
        /*01d8*/ 	.word	0x00000000
        /*01dc*/ 	.short	0x0101
        /*01de*/ 	.byte	0x08
	.zero		1


	//   ....[23]....
        /*01e0*/ 	.word	0x000074b0
        /*01e4*/ 	.word	0x0000000e
        /*01e8*/ 	.word	0x00000048
        /*01ec*/ 	.short	0x010a
        /*01ee*/ 	.byte	0x3f
	.zero		1


	//   ....[24]....
        /*01f0*/ 	.word	0x00007920
        /*01f4*/ 	.word	0x00000008
        /*01f8*/ 	.word	0x000000a8
        /*01fc*/ 	.short	0x0101
        /*01fe*/ 	.byte	0x3f
	.zero		1


	//   ....[25]....
        /*0200*/ 	.word	0x00008010
        /*0204*/ 	.word	0x00000006
        /*0208*/ 	.word	0x00000000
        /*020c*/ 	.short	0x010a
        /*020e*/ 	.byte	0x3f
	.zero		1


	//   ....[26]....
        /*0210*/ 	.word	0x00008090
        /*0214*/ 	.word	0x00000007
        /*0218*/ 	.word	0x00000000
        /*021c*/ 	.short	0x010a
        /*021e*/ 	.byte	0x3f
	.zero		1


	//   ....[27]....
        /*0220*/ 	.word	0x00008120
        /*0224*/ 	.word	0x00000006
        /*0228*/ 	.word	0x00000000
        /*022c*/ 	.short	0x010a
        /*022e*/ 	.byte	0x3f
	.zero		1


	//   ....[28]....
        /*0230*/ 	.word	0x000081b0
        /*0234*/ 	.word	0x00000009
        /*0238*/ 	.word	0x00000000
        /*023c*/ 	.short	0x010a
        /*023e*/ 	.byte	0x3f
	.zero		1


	//   ....[29]....
        /*0240*/ 	.word	0x00008240
        /*0244*/ 	.word	0x00000006
        /*0248*/ 	.word	0x00000000
        /*024c*/ 	.short	0x010a
        /*024e*/ 	.byte	0x3f
	.zero		1


	//   ....[30]....
        /*0250*/ 	.word	0x000082d0
        /*0254*/ 	.word	0x00000009
        /*0258*/ 	.word	0x00000000
        /*025c*/ 	.short	0x010a
        /*025e*/ 	.byte	0x3f
	.zero		1


	//   ....[31]....
        /*0260*/ 	.word	0x00008360
        /*0264*/ 	.word	0x0000000a
        /*0268*/ 	.word	0x00000000
        /*026c*/ 	.short	0x010a
        /*026e*/ 	.byte	0x3f
	.zero		1


	//   ....[32]....
        /*0270*/ 	.word	0x000083f0
        /*0274*/ 	.word	0x0000000b
        /*0278*/ 	.word	0x00000000
        /*027c*/ 	.short	0x010a
        /*027e*/ 	.byte	0x3f
	.zero		1


	//   ....[33]....
        /*0280*/ 	.word	0x00008480
        /*0284*/ 	.word	0x00000003
        /*0288*/ 	.word	0x00000000
        /*028c*/ 	.short	0x010a
        /*028e*/ 	.byte	0x3f
	.zero		1


	//   ....[34]....
        /*0290*/ 	.word	0x000084f0
        /*0294*/ 	.word	0x0000000a
        /*0298*/ 	.word	0x00000000
        /*029c*/ 	.short	0x010a
        /*029e*/ 	.byte	0x3f
	.zero		1


	//   ....[35]....
        /*02a0*/ 	.word	0x000085c0
        /*02a4*/ 	.word	0x0000000e
        /*02a8*/ 	.word	0x00000048
        /*02ac*/ 	.short	0x010a
        /*02ae*/ 	.byte	0x3f
	.zero		1


	//   ....[36]....
        /*02b0*/ 	.word	0x000086a0
        /*02b4*/ 	.word	0x00000006
        /*02b8*/ 	.word	0x00000000
        /*02bc*/ 	.short	0x010a
        /*02be*/ 	.byte	0x3f
	.zero		1


	//   ....[37]....
        /*02c0*/ 	.word	0x000086f0
        /*02c4*/ 	.word	0x00000007
        /*02c8*/ 	.word	0x00000000
        /*02cc*/ 	.short	0x010a
        /*02ce*/ 	.byte	0x3f
	.zero		1


	//   ....[38]....
        /*02d0*/ 	.word	0x00008740
        /*02d4*/ 	.word	0x00000006
        /*02d8*/ 	.word	0x00000000
        /*02dc*/ 	.short	0x010a
        /*02de*/ 	.byte	0x3f
	.zero		1


	//   ....[39]....
        /*02e0*/ 	.word	0x00008790
        /*02e4*/ 	.word	0x00000009
        /*02e8*/ 	.word	0x00000000
        /*02ec*/ 	.short	0x010a
        /*02ee*/ 	.byte	0x3f
	.zero		1


	//   ....[40]....
        /*02f0*/ 	.word	0x000087e0
        /*02f4*/ 	.word	0x00000006
        /*02f8*/ 	.word	0x00000000
        /*02fc*/ 	.short	0x010a
        /*02fe*/ 	.byte	0x3f
	.zero		1


	//   ....[41]....
        /*0300*/ 	.word	0x00008830
        /*0304*/ 	.word	0x00000009
        /*0308*/ 	.word	0x00000000
        /*030c*/ 	.short	0x010a
        /*030e*/ 	.byte	0x3f
	.zero		1


	//   ....[42]....
        /*0310*/ 	.word	0x00008880
        /*0314*/ 	.word	0x0000000a
        /*0318*/ 	.word	0x00000000
        /*031c*/ 	.short	0x010a
        /*031e*/ 	.byte	0x3f
	.zero		1


	//   ....[43]....
        /*0320*/ 	.word	0x000088d0
        /*0324*/ 	.word	0x0000000b
        /*0328*/ 	.word	0x00000000
        /*032c*/ 	.short	0x010a
        /*032e*/ 	.byte	0x3f
	.zero		1


	//----- nvinfo : EIATTR_NUM_MBARRIERS
	.align		4
.L_28:
        /*0330*/ 	.byte	0x03, 0x38
        /*0332*/ 	.short	0x0014


	//----- nvinfo : EIATTR_EXIT_INSTR_OFFSETS
	.align		4
        /*0334*/ 	.byte	0x04, 0x1c
        /*0336*/ 	.short	(.L_30 - .L_29)


	//   ....[0]....
.L_29:
        /*0338*/ 	.word	0x000006d0


	//   ....[1]....
        /*033c*/ 	.word	0x00000f80


	//   ....[2]....
        /*0340*/ 	.word	0x00006b10


	//   ....[3]....
        /*0344*/ 	.word	0x00007140


	//   ....[4]....
        /*0348*/ 	.word	0x000084d0


	//----- nvinfo : EIATTR_MAX_THREADS
	.align		4
.L_30:
        /*034c*/ 	.byte	0x04, 0x05
        /*034e*/ 	.short	(.L_32 - .L_31)
.L_31:
        /*0350*/ 	.word	0x00000180
        /*0354*/ 	.word	0x00000001
        /*0358*/ 	.word	0x00000001


	//----- nvinfo : EIATTR_CRS_STACK_SIZE
	.align		4
.L_32:
        /*035c*/ 	.byte	0x04, 0x1e
        /*035e*/ 	.short	(.L_34 - .L_33)
.L_33:
        /*0360*/ 	.word	0x00000000


	//----- nvinfo : EIATTR_CBANK_PARAM_SIZE
	.align		4
.L_34:
        /*0364*/ 	.byte	0x03, 0x19
        /*0366*/ 	.short	0x0570


	//----- nvinfo : EIATTR_PARAM_CBANK
	.align		4
        /*0368*/ 	.byte	0x04, 0x0a
        /*036a*/ 	.short	(.L_36 - .L_35)
	.align		4
.L_35:
        /*036c*/ 	.word	index@(.nv.constant0._ZN7cutlass13device_kernelINS_4gemm6kernel13GemmUniversalIN4cute5tupleIJiiiiEEENS1_10collective13CollectiveMmaINS1_40MainloopSm90TmaGmmaWarpSpecializedSparseILi9ENS5_IJNS4_1CILi1EEESB_SB_EEENS1_35KernelTmaWarpSpecializedCooperativeEEENS5_IJNSA_ILi128EEESF_NSA_ILi64EEEEEENS_6half_tENS5_IJNS4_6LayoutINS5_IJiNS5_IJNSA_ILi2EEEiEEEiEEENS5_IJlNS5_IJSB_SK_EEElEEEEENSJ_INS5_IJNS5_IJNS5_IJNSA_ILi8EEESK_NSA_ILi4EEEEEEiEEENS5_IJNS5_IJNSA_ILi16EEESK_SK_EEEiEEEiEEENS5_IJNS5_IJNS5_IJSG_SU_NSA_ILi1024EEEEEENSA_ILi4096EEEEEENS5_IJNS5_IJSB_NSA_ILi512EEENSA_ILi32EEEEEElEEElEEEEEEEESI_NS5_IJlSB_lEEENS4_8TiledMMAINS4_8MMA_AtomIJNS4_4SM904GMMA6SPARSE27GMMA_64x128x32_F32F16F16_SSILNS1D_5MajorE0ELS1G_0ELNS1D_7ScaleInE1ELS1H_1ELNS1D_9SparseSelE0EEEEEENSJ_INS5_IJSK_SB_SB_EEENS5_IJSB_NSA_ILi0EEES1M_EEEEENS5_IJNS4_10UnderscoreES1P_S1P_EEEEENS4_13SM90_TMA_LOADENS4_14ComposedLayoutINS4_7SwizzleILi2ELi4ELi3EEENS4_25smem_sparse_ptr_flag_bitsILi2ELi16EEENSJ_INS5_IJNS5_IJSB_SQ_EEENS5_IJSK_S13_EEEEEENS5_IJNS5_IJS1M_SG_EEESN_EEEEEEEvNS4_8identityES1S_NS1T_INS1U_ILi3ELi4ELi3EEENS4_18smem_ptr_flag_bitsILi16EEENSJ_INS5_IJSQ_SG_EEENS5_IJSG_SB_EEEEEEEvS25_EENS_8epilogue10collective6detail29Sm90TmaWarpSpecializedAdapterINS2F_15DefaultEpilogueIfNS5_IJSB_llEEES2J_NS2E_6thread17LinearCombinationIfLi1EffLNS2K_9ScaleType4KindE0ELNS_15FloatRoundStyleE2EfEENS1_15EpilogueDefaultEEEEEvvEEEEvNT_6ParamsE)
        /*0370*/ 	.short	0x0210
        /*0372*/ 	.short	0x0570


	//----- nvinfo : EIATTR_SW_WAR
	.align		4
.L_36:
        /*0374*/ 	.byte	0x04, 0x36
        /*0376*/ 	.short	(.L_38 - .L_37)
.L_37:
        /*0378*/ 	.word	0x00000008
.L_38:


//--------------------- .nv.callgraph             --------------------------
	.section	.nv.callgraph,"",@"SHT_CUDA_CALLGRAPH"
	.align	4
	.sectionentsize	8
	.align		4
        /*0000*/ 	.word	0x00000000
	.align		4
        /*0004*/ 	.word	0xffffffff
	.align		4
        /*0008*/ 	.word	0x00000000
	.align		4
        /*000c*/ 	.word	0xfffffffe
	.align		4
        /*0010*/ 	.word	0x00000000
	.align		4
        /*0014*/ 	.word	0xfffffffd
	.align		4
        /*0018*/ 	.word	0x00000000
	.align		4
        /*001c*/ 	.word	0xfffffffc


//--------------------- .nv.constant4             --------------------------
	.section	.nv.constant4,"a",@progbits
	.align	8
	.align		8
.nv.constant4:
        /*0000*/ 	.dword	_ZN39_INTERNAL_0766d1d3_4_k_cu_ffd99928_27874cuda3std3__45__cpo5beginE
	.align		8
        /*0008*/ 	.dword	_ZN39_INTERNAL_0766d1d3_4_k_cu_ffd99928_27874cuda3std3__45__cpo3endE
	.align		8
        /*0010*/ 	.dword	_ZN39_INTERNAL_0766d1d3_4_k_cu_ffd99928_27874cuda3std3__45__cpo6cbeginE
	.align		8
        /*0018*/ 	.dword	_ZN39_INTERNAL_0766d1d3_4_k_cu_ffd99928_27874cuda3std3__45__cpo4cendE
	.align		8
        /*0020*/ 	.dword	_ZN39_INTERNAL_0766d1d3_4_k_cu_ffd99928_27874cuda3std3__441_GLOBAL__N__0766d1d3_4_k_cu_ffd99928_27876ignoreE
	.align		8
        /*0028*/ 	.dword	_ZN39_INTERNAL_0766d1d3_4_k_cu_ffd99928_27874cuda3std3__419piecewise_constructE
	.align		8
        /*0030*/ 	.dword	_ZN39_INTERNAL_0766d1d3_4_k_cu_ffd99928_27874cuda3std3__48in_placeE
	.align		8
        /*0038*/ 	.dword	_ZN39_INTERNAL_0766d1d3_4_k_cu_ffd99928_27874cuda3std6ranges3__45__cpo4swapE
	.align		8
        /*0040*/ 	.dword	_ZN39_INTERNAL_0766d1d3_4_k_cu_ffd99928_27874cuda3std6ranges3__45__cpo9iter_moveE
	.align		8
        /*0048*/ 	.dword	_ZN39_INTERNAL_0766d1d3_4_k_cu_ffd99928_27874cute7productE
	.align		8
        /*0050*/ 	.dword	_ZN39_INTERNAL_0766d1d3_4_k_cu_ffd99928_27874cute1_E


//--------------------- .text._ZN7cutlass13device_kernelINS_4gemm6kernel13GemmUniversalIN4cute5tupleIJiiiiEEENS1_10collective13CollectiveMmaINS1_40MainloopSm90TmaGmmaWarpSpecializedSparseILi9ENS5_IJNS4_1CILi1EEESB_SB_EEENS1_35KernelTmaWarpSpecializedCooperativeEEENS5_IJNSA_ILi128EEESF_NSA_ILi64EEEEEENS_6half_tENS5_IJNS4_6LayoutINS5_IJiNS5_IJNSA_ILi2EEEiEEEiEEENS5_IJlNS5_IJSB_SK_EEElEEEEENSJ_INS5_IJNS5_IJNS5_IJNSA_ILi8EEESK_NSA_ILi4EEEEEEiEEENS5_IJNS5_IJNSA_ILi16EEESK_SK_EEEiEEEiEEENS5_IJNS5_IJNS5_IJSG_SU_NSA_ILi1024EEEEEENSA_ILi4096EEEEEENS5_IJNS5_IJSB_NSA_ILi512EEENSA_ILi32EEEEEElEEElEEEEEEEESI_NS5_IJlSB_lEEENS4_8TiledMMAINS4_8MMA_AtomIJNS4_4SM904GMMA6SPARSE27GMMA_64x128x32_F32F16F16_SSILNS1D_5MajorE0ELS1G_0ELNS1D_7ScaleInE1ELS1H_1ELNS1D_9SparseSelE0EEEEEENSJ_INS5_IJSK_SB_SB_EEENS5_IJSB_NSA_ILi0EEES1M_EEEEENS5_IJNS4_10UnderscoreES1P_S1P_EEEEENS4_13SM90_TMA_LOADENS4_14ComposedLayoutINS4_7SwizzleILi2ELi4ELi3EEENS4_25smem_sparse_ptr_flag_bitsILi2ELi16EEENSJ_INS5_IJNS5_IJSB_SQ_EEENS5_IJSK_S13_EEEEEENS5_IJNS5_IJS1M_SG_EEESN_EEEEEEEvNS4_8identityES1S_NS1T_INS1U_ILi3ELi4ELi3EEENS4_18smem_ptr_flag_bitsILi16EEENSJ_INS5_IJSQ_SG_EEENS5_IJSG_SB_EEEEEEEvS25_EENS_8epilogue10collective6detail29Sm90TmaWarpSpecializedAdapterINS2F_15DefaultEpilogueIfNS5_IJSB_llEEES2J_NS2E_6thread17LinearCombinationIfLi1EffLNS2K_9ScaleType4KindE0ELNS_15FloatRoundStyleE2EfEENS1_15EpilogueDefaultEEEEEvvEEEEvNT_6ParamsE --------------------------
	.section	.text._ZN7cutlass13device_kernelINS_4gemm6kernel13GemmUniversalIN4cute5tupleIJiiiiEEENS1_10collective13CollectiveMmaINS1_40MainloopSm90TmaGmmaWarpSpecializedSparseILi9ENS5_IJNS4_1CILi1EEESB_SB_EEENS1_35KernelTmaWarpSpecializedCooperativeEEENS5_IJNSA_ILi128EEESF_NSA_ILi64EEEEEENS_6half_tENS5_IJNS4_6LayoutINS5_IJiNS5_IJNSA_ILi2EEEiEEEiEEENS5_IJlNS5_IJSB_SK_EEElEEEEENSJ_INS5_IJNS5_IJNS5_IJNSA_ILi8EEESK_NSA_ILi4EEEEEEiEEENS5_IJNS5_IJNSA_ILi16EEESK_SK_EEEiEEEiEEENS5_IJNS5_IJNS5_IJSG_SU_NSA_ILi1024EEEEEENSA_ILi4096EEEEEENS5_IJNS5_IJSB_NSA_ILi512EEENSA_ILi32EEEEEElEEElEEEEEEEESI_NS5_IJlSB_lEEENS4_8TiledMMAINS4_8MMA_AtomIJNS4_4SM904GMMA6SPARSE27GMMA_64x128x32_F32F16F16_SSILNS1D_5MajorE0ELS1G_0ELNS1D_7ScaleInE1ELS1H_1ELNS1D_9SparseSelE0EEEEEENSJ_INS5_IJSK_SB_SB_EEENS5_IJSB_NSA_ILi0EEES1M_EEEEENS5_IJNS4_10UnderscoreES1P_S1P_EEEEENS4_13SM90_TMA_LOADENS4_14ComposedLayoutINS4_7SwizzleILi2ELi4ELi3EEENS4_25smem_sparse_ptr_flag_bitsILi2ELi16EEENSJ_INS5_IJNS5_IJSB_SQ_EEENS5_IJSK_S13_EEEEEENS5_IJNS5_IJS1M_SG_EEESN_EEEEEEEvNS4_8identityES1S_NS1T_INS1U_ILi3ELi4ELi3EEENS4_18smem_ptr_flag_bitsILi16EEENSJ_INS5_IJSQ_SG_EEENS5_IJSG_SB_EEEEEEEvS25_EENS_8epilogue10collective6detail29Sm90TmaWarpSpecializedAdapterINS2F_15DefaultEpilogueIfNS5_IJSB_llEEES2J_NS2E_6thread17LinearCombinationIfLi1EffLNS2K_9ScaleType4KindE0ELNS_15FloatRoundStyleE2EfEENS1_15EpilogueDefaultEEEEEvvEEEEvNT_6ParamsE,"ax",@progbits
	.align	128
.text._ZN7cutlass13device_kernelINS_4gemm6kernel13GemmUniversalIN4cute5tupleIJiiiiEEENS1_10collective13CollectiveMmaINS1_40MainloopSm90TmaGmmaWarpSpecializedSparseILi9ENS5_IJNS4_1CILi1EEESB_SB_EEENS1_35KernelTmaWarpSpecializedCooperativeEEENS5_IJNSA_ILi128EEESF_NSA_ILi64EEEEEENS_6half_tENS5_IJNS4_6LayoutINS5_IJiNS5_IJNSA_ILi2EEEiEEEiEEENS5_IJlNS5_IJSB_SK_EEElEEEEENSJ_INS5_IJNS5_IJNS5_IJNSA_ILi8EEESK_NSA_ILi4EEEEEEiEEENS5_IJNS5_IJNSA_ILi16EEESK_SK_EEEiEEEiEEENS5_IJNS5_IJNS5_IJSG_SU_NSA_ILi1024EEEEEENSA_ILi4096EEEEEENS5_IJNS5_IJSB_NSA_ILi512EEENSA_ILi32EEEEEElEEElEEEEEEEESI_NS5_IJlSB_lEEENS4_8TiledMMAINS4_8MMA_AtomIJNS4_4SM904GMMA6SPARSE27GMMA_64x128x32_F32F16F16_SSILNS1D_5MajorE0ELS1G_0ELNS1D_7ScaleInE1ELS1H_1ELNS1D_9SparseSelE0EEEEEENSJ_INS5_IJSK_SB_SB_EEENS5_IJSB_NSA_ILi0EEES1M_EEEEENS5_IJNS4_10UnderscoreES1P_S1P_EEEEENS4_13SM90_TMA_LOADENS4_14ComposedLayoutINS4_7SwizzleILi2ELi4ELi3EEENS4_25smem_sparse_ptr_flag_bitsILi2ELi16EEENSJ_INS5_IJNS5_IJSB_SQ_EEENS5_IJSK_S13_EEEEEENS5_IJNS5_IJS1M_SG_EEESN_EEEEEEEvNS4_8identityES1S_NS1T_INS1U_ILi3ELi4ELi3EEENS4_18smem_ptr_flag_bitsILi16EEENSJ_INS5_IJSQ_SG_EEENS5_IJSG_SB_EEEEEEEvS25_EENS_8epilogue10collective6detail29Sm90TmaWarpSpecializedAdapterINS2F_15DefaultEpilogueIfNS5_IJSB_llEEES2J_NS2E_6thread17LinearCombinationIfLi1EffLNS2K_9ScaleType4KindE0ELNS_15FloatRoundStyleE2EfEENS1_15EpilogueDefaultEEEEEvvEEEEvNT_6ParamsE:
        .type           _ZN7cutlass13device_kernelINS_4gemm6kernel13GemmUniversalIN4cute5tupleIJiiiiEEENS1_10collective13CollectiveMmaINS1_40MainloopSm90TmaGmmaWarpSpecializedSparseILi9ENS5_IJNS4_1CILi1EEESB_SB_EEENS1_35KernelTmaWarpSpecializedCooperativeEEENS5_IJNSA_ILi128EEESF_NSA_ILi64EEEEEENS_6half_tENS5_IJNS4_6LayoutINS5_IJiNS5_IJNSA_ILi2EEEiEEEiEEENS5_IJlNS5_IJSB_SK_EEElEEEEENSJ_INS5_IJNS5_IJNS5_IJNSA_ILi8EEESK_NSA_ILi4EEEEEEiEEENS5_IJNS5_IJNSA_ILi16EEESK_SK_EEEiEEEiEEENS5_IJNS5_IJNS5_IJSG_SU_NSA_ILi1024EEEEEENSA_ILi4096EEEEEENS5_IJNS5_IJSB_NSA_ILi512EEENSA_ILi32EEEEEElEEElEEEEEEEESI_NS5_IJlSB_lEEENS4_8TiledMMAINS4_8MMA_AtomIJNS4_4SM904GMMA6SPARSE27GMMA_64x128x32_F32F16F16_SSILNS1D_5MajorE0ELS1G_0ELNS1D_7ScaleInE1ELS1H_1ELNS1D_9SparseSelE0EEEEEENSJ_INS5_IJSK_SB_SB_EEENS5_IJSB_NSA_ILi0EEES1M_EEEEENS5_IJNS4_10UnderscoreES1P_S1P_EEEEENS4_13SM90_TMA_LOADENS4_14ComposedLayoutINS4_7SwizzleILi2ELi4ELi3EEENS4_25smem_sparse_ptr_flag_bitsILi2ELi16EEENSJ_INS5_IJNS5_IJSB_SQ_EEENS5_IJSK_S13_EEEEEENS5_IJNS5_IJS1M_SG_EEESN_EEEEEEEvNS4_8identityES1S_NS1T_INS1U_ILi3ELi4ELi3EEENS4_18smem_ptr_flag_bitsILi16EEENSJ_INS5_IJSQ_SG_EEENS5_IJSG_SB_EEEEEEEvS25_EENS_8epilogue10collective6detail29Sm90TmaWarpSpecializedAdapterINS2F_15DefaultEpilogueIfNS5_IJSB_llEEES2J_NS2E_6thread17LinearCombinationIfLi1EffLNS2K_9ScaleType4KindE0ELNS_15FloatRoundStyleE2EfEENS1_15EpilogueDefaultEEEEEvvEEEEvNT_6ParamsE,@function
        .size           _ZN7cutlass13device_kernelINS_4gemm6kernel13GemmUniversalIN4cute5tupleIJiiiiEEENS1_10collective13CollectiveMmaINS1_40MainloopSm90TmaGmmaWarpSpecializedSparseILi9ENS5_IJNS4_1CILi1EEESB_SB_EEENS1_35KernelTmaWarpSpecializedCooperativeEEENS5_IJNSA_ILi128EEESF_NSA_ILi64EEEEEENS_6half_tENS5_IJNS4_6LayoutINS5_IJiNS5_IJNSA_ILi2EEEiEEEiEEENS5_IJlNS5_IJSB_SK_EEElEEEEENSJ_INS5_IJNS5_IJNS5_IJNSA_ILi8EEESK_NSA_ILi4EEEEEEiEEENS5_IJNS5_IJNSA_ILi16EEESK_SK_EEEiEEEiEEENS5_IJNS5_IJNS5_IJSG_SU_NSA_ILi1024EEEEEENSA_ILi4096EEEEEENS5_IJNS5_IJSB_NSA_ILi512EEENSA_ILi32EEEEEElEEElEEEEEEEESI_NS5_IJlSB_lEEENS4_8TiledMMAINS4_8MMA_AtomIJNS4_4SM904GMMA6SPARSE27GMMA_64x128x32_F32F16F16_SSILNS1D_5MajorE0ELS1G_0ELNS1D_7ScaleInE1ELS1H_1ELNS1D_9SparseSelE0EEEEEENSJ_INS5_IJSK_SB_SB_EEENS5_IJSB_NSA_ILi0EEES1M_EEEEENS5_IJNS4_10UnderscoreES1P_S1P_EEEEENS4_13SM90_TMA_LOADENS4_14ComposedLayoutINS4_7SwizzleILi2ELi4ELi3EEENS4_25smem_sparse_ptr_flag_bitsILi2ELi16EEENSJ_INS5_IJNS5_IJSB_SQ_EEENS5_IJSK_S13_EEEEEENS5_IJNS5_IJS1M_SG_EEESN_EEEEEEEvNS4_8identityES1S_NS1T_INS1U_ILi3ELi4ELi3EEENS4_18smem_ptr_flag_bitsILi16EEENSJ_INS5_IJSQ_SG_EEENS5_IJSG_SB_EEEEEEEvS25_EENS_8epilogue10collective6detail29Sm90TmaWarpSpecializedAdapterINS2F_15DefaultEpilogueIfNS5_IJSB_llEEES2J_NS2E_6thread17LinearCombinationIfLi1EffLNS2K_9ScaleType4KindE0ELNS_15FloatRoundStyleE2EfEENS1_15EpilogueDefaultEEEEEvvEEEEvNT_6ParamsE,(.L_x_196 - _ZN7cutlass13device_kernelINS_4gemm6kernel13GemmUniversalIN4cute5tupleIJiiiiEEENS1_10collective13CollectiveMmaINS1_40MainloopSm90TmaGmmaWarpSpecializedSparseILi9ENS5_IJNS4_1CILi1EEESB_SB_EEENS1_35KernelTmaWarpSpecializedCooperativeEEENS5_IJNSA_ILi128EEESF_NSA_ILi64EEEEEENS_6half_tENS5_IJNS4_6LayoutINS5_IJiNS5_IJNSA_ILi2EEEiEEEiEEENS5_IJlNS5_IJSB_SK_EEElEEEEENSJ_INS5_IJNS5_IJNS5_IJNSA_ILi8EEESK_NSA_ILi4EEEEEEiEEENS5_IJNS5_IJNSA_ILi16EEESK_SK_EEEiEEEiEEENS5_IJNS5_IJNS5_IJSG_SU_NSA_ILi1024EEEEEENSA_ILi4096EEEEEENS5_IJNS5_IJSB_NSA_ILi512EEENSA_ILi32EEEEEElEEElEEEEEEEESI_NS5_IJlSB_lEEENS4_8TiledMMAINS4_8MMA_AtomIJNS4_4SM904GMMA6SPARSE27GMMA_64x128x32_F32F16F16_SSILNS1D_5MajorE0ELS1G_0ELNS1D_7ScaleInE1ELS1H_1ELNS1D_9SparseSelE0EEEEEENSJ_INS5_IJSK_SB_SB_EEENS5_IJSB_NSA_ILi0EEES1M_EEEEENS5_IJNS4_10UnderscoreES1P_S1P_EEEEENS4_13SM90_TMA_LOADENS4_14ComposedLayoutINS4_7SwizzleILi2ELi4ELi3EEENS4_25smem_sparse_ptr_flag_bitsILi2ELi16EEENSJ_INS5_IJNS5_IJSB_SQ_EEENS5_IJSK_S13_EEEEEENS5_IJNS5_IJS1M_SG_EEESN_EEEEEEEvNS4_8identityES1S_NS1T_INS1U_ILi3ELi4ELi3EEENS4_18smem_ptr_flag_bitsILi16EEENSJ_INS5_IJSQ_SG_EEENS5_IJSG_SB_EEEEEEEvS25_EENS_8epilogue10collective6detail29Sm90TmaWarpSpecializedAdapterINS2F_15DefaultEpilogueIfNS5_IJSB_llEEES2J_NS2E_6thread17LinearCombinationIfLi1EffLNS2K_9ScaleType4KindE0ELNS_15FloatRoundStyleE2EfEENS1_15EpilogueDefaultEEEEEvvEEEEvNT_6ParamsE)
        .other          _ZN7cutlass13device_kernelINS_4gemm6kernel13GemmUniversalIN4cute5tupleIJiiiiEEENS1_10collective13CollectiveMmaINS1_40MainloopSm90TmaGmmaWarpSpecializedSparseILi9ENS5_IJNS4_1CILi1EEESB_SB_EEENS1_35KernelTmaWarpSpecializedCooperativeEEENS5_IJNSA_ILi128EEESF_NSA_ILi64EEEEEENS_6half_tENS5_IJNS4_6LayoutINS5_IJiNS5_IJNSA_ILi2EEEiEEEiEEENS5_IJlNS5_IJSB_SK_EEElEEEEENSJ_INS5_IJNS5_IJNS5_IJNSA_ILi8EEESK_NSA_ILi4EEEEEEiEEENS5_IJNS5_IJNSA_ILi16EEESK_SK_EEEiEEEiEEENS5_IJNS5_IJNS5_IJSG_SU_NSA_ILi1024EEEEEENSA_ILi4096EEEEEENS5_IJNS5_IJSB_NSA_ILi512EEENSA_ILi32EEEEEElEEElEEEEEEEESI_NS5_IJlSB_lEEENS4_8TiledMMAINS4_8MMA_AtomIJNS4_4SM904GMMA6SPARSE27GMMA_64x128x32_F32F16F16_SSILNS1D_5MajorE0ELS1G_0ELNS1D_7ScaleInE1ELS1H_1ELNS1D_9SparseSelE0EEEEEENSJ_INS5_IJSK_SB_SB_EEENS5_IJSB_NSA_ILi0EEES1M_EEEEENS5_IJNS4_10UnderscoreES1P_S1P_EEEEENS4_13SM90_TMA_LOADENS4_14ComposedLayoutINS4_7SwizzleILi2ELi4ELi3EEENS4_25smem_sparse_ptr_flag_bitsILi2ELi16EEENSJ_INS5_IJNS5_IJSB_SQ_EEENS5_IJSK_S13_EEEEEENS5_IJNS5_IJS1M_SG_EEESN_EEEEEEEvNS4_8identityES1S_NS1T_INS1U_ILi3ELi4ELi3EEENS4_18smem_ptr_flag_bitsILi16EEENSJ_INS5_IJSQ_SG_EEENS5_IJSG_SB_EEEEEEEvS25_EENS_8epilogue10collective6detail29Sm90TmaWarpSpecializedAdapterINS2F_15DefaultEpilogueIfNS5_IJSB_llEEES2J_NS2E_6thread17LinearCombinationIfLi1EffLNS2K_9ScaleType4KindE0ELNS_15FloatRoundStyleE2EfEENS1_15EpilogueDefaultEEEEEvvEEEEvNT_6ParamsE,@"STO_CUDA_ENTRY STV_DEFAULT"
_ZN7cutlass13device_kernelINS_4gemm6kernel13GemmUniversalIN4cute5tupleIJiiiiEEENS1_10collective13CollectiveMmaINS1_40MainloopSm90TmaGmmaWarpSpecializedSparseILi9ENS5_IJNS4_1CILi1EEESB_SB_EEENS1_35KernelTmaWarpSpecializedCooperativeEEENS5_IJNSA_ILi128EEESF_NSA_ILi64EEEEEENS_6half_tENS5_IJNS4_6LayoutINS5_IJiNS5_IJNSA_ILi2EEEiEEEiEEENS5_IJlNS5_IJSB_SK_EEElEEEEENSJ_INS5_IJNS5_IJNS5_IJNSA_ILi8EEESK_NSA_ILi4EEEEEEiEEENS5_IJNS5_IJNSA_ILi16EEESK_SK_EEEiEEEiEEENS5_IJNS5_IJNS5_IJSG_SU_NSA_ILi1024EEEEEENSA_ILi4096EEEEEENS5_IJNS5_IJSB_NSA_ILi512EEENSA_ILi32EEEEEElEEElEEEEEEEESI_NS5_IJlSB_lEEENS4_8TiledMMAINS4_8MMA_AtomIJNS4_4SM904GMMA6SPARSE27GMMA_64x128x32_F32F16F16_SSILNS1D_5MajorE0ELS1G_0ELNS1D_7ScaleInE1ELS1H_1ELNS1D_9SparseSelE0EEEEEENSJ_INS5_IJSK_SB_SB_EEENS5_IJSB_NSA_ILi0EEES1M_EEEEENS5_IJNS4_10UnderscoreES1P_S1P_EEEEENS4_13SM90_TMA_LOADENS4_14ComposedLayoutINS4_7SwizzleILi2ELi4ELi3EEENS4_25smem_sparse_ptr_flag_bitsILi2ELi16EEENSJ_INS5_IJNS5_IJSB_SQ_EEENS5_IJSK_S13_EEEEEENS5_IJNS5_IJS1M_SG_EEESN_EEEEEEEvNS4_8identityES1S_NS1T_INS1U_ILi3ELi4ELi3EEENS4_18smem_ptr_flag_bitsILi16EEENSJ_INS5_IJSQ_SG_EEENS5_IJSG_SB_EEEEEEEvS25_EENS_8epilogue10collective6detail29Sm90TmaWarpSpecializedAdapterINS2F_15DefaultEpilogueIfNS5_IJSB_llEEES2J_NS2E_6thread17LinearCombinationIfLi1EffLNS2K_9ScaleType4KindE0ELNS_15FloatRoundStyleE2EfEENS1_15EpilogueDefaultEEEEEvvEEEEvNT_6ParamsE:
[----:B------:R-:W-:Y:S01]  /*0000*/  LDC R1, c[0x0][0x28] ;  /* 0x00000a00ff017b82 */ /* 0x000fe20000000800 */
[----:B------:R-:W0:Y:S01]  /*0010*/  S2R R0, SR_TID.X ;  /* 0x0000000000007919 */ /* 0x000e220000002100 */
[----:B------:R-:W-:Y:S01]  /*0020*/  ELECT P0, URZ, PT ;  /* 0x00000000003f782f */ /* 0x000fe20003800000 */
[----:B------:R-:W-:Y:S01]  /*0030*/  BSSY B0, `(.L_x_0) ;  /* 0x0000012000007945 */ /* 0x000fe20003800000 */
[--C-:B0-----:R-:W-:Y:S02]  /*0040*/  SHF.R.U32.HI R2, RZ, 0x5, R0.reuse ;  /* 0x00000005ff027819 */ /* 0x101fe40000011600 */
[----:B------:R-:W-:-:S03]  /*0050*/  SHF.R.U32.HI R5, RZ, 0x7, R0 ;  /* 0x00000007ff057819 */ /* 0x000fc60000011600 */
[----:B------:R-:W0:Y:S04]  /*0060*/  SHFL.IDX PT, R6, R2, RZ, 0x1f ;  /* 0x00001fff02067589 */ /* 0x000e2800000e0000 */
[----:B------:R1:W2:Y:S01]  /*0070*/  SHFL.IDX PT, R4, R5, RZ, 0x1f ;  /* 0x00001fff05047589 */ /* 0x0002a200000e0000 */
[----:B0-----:R-:W-:-:S13]  /*0080*/  ISETP.NE.OR P0, PT, R6, RZ, !P0 ;  /* 0x000000ff0600720c */ /* 0x001fda0004705670 */
[----:B-12---:R-:W-:Y:S05]  /*0090*/  @P0 BRA `(.L_x_1) ;  /* 0x00000000002c0947 */ /* 0x006fea0003800000 */
[----:B------:R-:W-:Y:S02]  /*00a0*/  ULDC.64 UR4, c[0x0][0x198] ;  /* 0x0000660000047ab9 */ /* 0x000fe40000000a00 */
[----:B------:R-:W-:Y:S02]  /*00b0*/  UIADD3 UR6, UP0, UR4, 0xf0, URZ ;  /* 0x000000f004067890 */ /* 0x000fe4000ff1e03f */
[----:B------:R-:W-:Y:S02]  /*00c0*/  UIADD3 UR8, UP1, UR4, 0x1f0, URZ ;  /* 0x000001f004087890 */ /* 0x000fe4000ff3e03f */
[----:B------:R-:W-:Y:S02]  /*00d0*/  UIADD3 UR4, UP2, UR4, 0x2f0, URZ ;  /* 0x000002f004047890 */ /* 0x000fe4000ff5e03f */
[----:B------:R-:W-:Y:S02]  /*00e0*/  UIADD3.X UR7, URZ, UR5, URZ, UP0, !UPT ;  /* 0x000000053f077290 */ /* 0x000fe400087fe43f */
[----:B------:R-:W-:-:S02]  /*00f0*/  UIADD3.X UR9, URZ, UR5, URZ, UP1, !UPT ;  /* 0x000000053f097290 */ /* 0x000fc40008ffe43f */
[----:B------:R-:W-:-:S05]  /*0100*/  UIADD3.X UR5, URZ, UR5, URZ, UP2, !UPT ;  /* 0x000000053f057290 */ /* 0x000fca00097fe43f */
[----:B------:R0:W-:Y:S02]  /*0110*/  UTMACCTL.PF [UR6] ;  /* 0x00000000060079b9 */ /* 0x0001e40008040000 */
[----:B------:R0:W-:Y:S02]  /*0120*/  UTMACCTL.PF [UR8] ;  /* 0x00000000080079b9 */ /* 0x0001e40008040000 */
[----:B------:R0:W-:Y:S02]  /*0130*/  UTMACCTL.PF [UR4] ;  /* 0x00000000040079b9 */ /* 0x0001e40008040000 */
[----:B0-----:R-:W-:Y:S01]  /*0140*/  NOP ;  /* 0x0000000000007918 */ /* 0x001fe20000000000 */
.L_x_1:
[----:B------:R-:W-:Y:S05]  /*0150*/  BSYNC B0 ;  /* 0x0000000000007941 */ /* 0x000fea0003800000 */
.L_x_0:
[----:B------:R-:W0:Y:S02]  /*0160*/  SHFL.IDX PT, R3, R2, RZ, 0x1f ;  /* 0x00001fff02037589 */ /* 0x000e2400000e0000 */
[----:B0-----:R-:W-:-:S13]  /*0170*/  ISETP.NE.AND P0, PT, R3, RZ, PT ;  /* 0x000000ff0300720c */ /* 0x001fda0003f05270 */
[----:B------:R-:W-:Y:S05]  /*0180*/  @P0 BRA `(.L_x_2) ;  /* 0x00000000008c0947 */ /* 0x000fea0003800000 */
[----:B------:R-:W-:Y:S01]  /*0190*/  ELECT P0, URZ, PT ;  /* 0x00000000003f782f */ /* 0x000fe20003800000 */
[----:B------:R-:W-:-:S12]  /*01a0*/  BSSY B0, `(.L_x_2) ;  /* 0x0000021000007945 */ /* 0x000fd80003800000 */
[----:B------:R-:W-:Y:S05]  /*01b0*/  @!P0 BRA `(.L_x_3) ;  /* 0x00000000007c8947 */ /* 0x000fea0003800000 */
[----:B------:R-:W0:Y:S01]  /*01c0*/  S2UR UR8, SR_CgaCtaId ;  /* 0x00000000000879c3 */ /* 0x000e220000008800 */
[----:B------:R-:W-:Y:S01]  /*01d0*/  UMOV UR4, 0x400 ;  /* 0x0000040000047882 */ /* 0x000fe20000000000 */
[----:B------:R-:W-:Y:S01]  /*01e0*/  UMOV UR5, 0x1 ;  /* 0x0000000100057882 */ /* 0x000fe20000000000 */
[----:B------:R-:W-:Y:S02]  /*01f0*/  UMOV UR6, 0x100 ;  /* 0x0000010000067882 */ /* 0x000fe40000000000 */
[----:B------:R-:W-:-:S04]  /*0200*/  UIADD3 UR6, -UR6, 0x100000, URZ ;  /* 0x0010000006067890 */ /* 0x000fc8000fffe13f */
[----:B------:R-:W-:Y:S02]  /*0210*/  USHF.L.U32 UR7, UR6, 0xb, URZ ;  /* 0x0000000b06077899 */ /* 0x000fe4000800063f */
[----:B------:R-:W-:Y:S02]  /*0220*/  USHF.L.U32 UR6, UR6, 0x1, URZ ;  /* 0x0000000106067899 */ /* 0x000fe4000800063f */
[----:B0-----:R-:W-:Y:S02]  /*0230*/  ULEA UR8, UR8, UR4, 0x18 ;  /* 0x0000000408087291 */ /* 0x001fe4000f8ec03f */
[----:B------:R-:W-:-:S04]  /*0240*/  UIADD3 UR4, -UR5, 0x100000, URZ ;  /* 0x0010000005047890 */ /* 0x000fc8000fffe13f */
[----:B------:R-:W-:Y:S02]  /*0250*/  USHF.L.U32 UR5, UR4, 0xb, URZ ;  /* 0x0000000b04057899 */ /* 0x000fe4000800063f */
[----:B------:R-:W-:Y:S01]  /*0260*/  USHF.L.U32 UR4, UR4, 0x1, URZ ;  /* 0x0000000104047899 */ /* 0x000fe2000800063f */
[----:B------:R-:W0:Y:S11]  /*0270*/  FENCE.VIEW.ASYNC.S ;  /* 0x00000000000073c6 */ /* 0x000e360000000000 */
[----:B0-----:R0:W1:Y:S01]  /*0280*/  SYNCS.EXCH.64 URZ, [UR8], UR4 ;  /* 0x00000004083f75b2 */ /* 0x0010620008000100 */
[----:B------:R0:W2:Y:S01]  /*0290*/  SYNCS.EXCH.64 URZ, [UR8+0x48], UR6 ;  /* 0x00004806083f75b2 */ /* 0x0000a20008000100 */
[----:B------:R0:W3:Y:S01]  /*02a0*/  SYNCS.EXCH.64 URZ, [UR8+0x8], UR4 ;  /* 0x00000804083f75b2 */ /* 0x0000e20008000100 */
[----:B------:R0:W4:Y:S01]  /*02b0*/  SYNCS.EXCH.64 URZ, [UR8+0x50], UR6 ;  /* 0x00005006083f75b2 */ /* 0x0001220008000100 */
[----:B------:R0:W0:Y:S01]  /*02c0*/  SYNCS.EXCH.64 URZ, [UR8+0x10], UR4 ;  /* 0x00001004083f75b2 */ /* 0x0000220008000100 */
        /* <DEDUP_REMOVED lines=13> */
[----:B------:R-:W-:Y:S01]  /*03a0*/  NOP ;  /* 0x0000000000007918 */ /* 0x000fe20000000000 */
.L_x_3:
[----:B0-----:R-:W-:Y:S05]  /*03b0*/  BSYNC B0 ;  /* 0x0000000000007941 */ /* 0x001fea0003800000 */
.L_x_2:
[----:B------:R-:W0:Y:S01]  /*03c0*/  SHFL.IDX PT, R2, R2, RZ, 0x1f ;  /* 0x00001fff02027589 */ /* 0x000e2200000e0000 */
[----:B------:R-:W5:Y:S01]  /*03d0*/  LDC R3, c[0x0][0x75c] ;  /* 0x0001d700ff037b82 */ /* 0x000f620000000800 */
[----:B------:R-:W-:Y:S02]  /*03e0*/  ELECT P0, URZ, PT ;  /* 0x00000000003f782f */ /* 0x000fe40003800000 */
[C---:B------:R-:W-:Y:S01]  /*03f0*/  ISETP.NE.AND P2, PT, R4.reuse, RZ, PT ;  /* 0x000000ff0400720c */ /* 0x040fe20003f45270 */
[----:B------:R-:W1:Y:S01]  /*0400*/  S2R R7, SR_CTAID.Y ;  /* 0x0000000000077919 */ /* 0x000e620000002600 */
[----:B------:R-:W-:Y:S01]  /*0410*/  UMOV UR4, 0x20 ;  /* 0x0000002000047882 */ /* 0x000fe20000000000 */
[----:B------:R-:W-:Y:S01]  /*0420*/  VIADD R12, R4, 0xffffffff ;  /* 0xffffffff040c7836 */ /* 0x000fe20000000000 */
[----:B------:R-:W-:Y:S01]  /*0430*/  NOP ;  /* 0x0000000000007918 */ /* 0x000fe20000000000 */
[----:B------:R-:W2:Y:S01]  /*0440*/  S2R R8, SR_CTAID.X ;  /* 0x0000000000087919 */ /* 0x000ea20000002500 */
[----:B------:R-:W-:-:S02]  /*0450*/  NOP ;  /* 0x0000000000007918 */ /* 0x000fc40000000000 */
[----:B------:R-:W-:Y:S02]  /*0460*/  ISETP.GE.U32.AND P1, PT, R12, 0x2, PT ;  /* 0x000000020c00780c */ /* 0x000fe40003f26070 */
[----:B0-----:R-:W-:Y:S02]  /*0470*/  ISETP.NE.OR P0, PT, R2, RZ, !P0 ;  /* 0x000000ff0200720c */ /* 0x001fe40004705670 */
[----:B-----5:R-:W-:Y:S02]  /*0480*/  ISETP.NE.AND P3, PT, R3, 0x1, PT ;  /* 0x000000010300780c */ /* 0x020fe40003f65270 */
[----:B------:R-:W-:-:S04]  /*0490*/  SHF.R.S32.HI R3, RZ, 0x1f, R6 ;  /* 0x0000001fff037819 */ /* 0x000fc80000011406 */
[----:B------:R-:W-:-:S04]  /*04a0*/  LEA.HI R3, R3, R6, RZ, 0x2 ;  /* 0x0000000603037211 */ /* 0x000fc800078f10ff */
[----:B------:R-:W-:Y:S01]  /*04b0*/  LOP3.LUT R3, R3, 0xfffffffc, RZ, 0xc0, !PT ;  /* 0xfffffffc03037812 */ /* 0x000fe200078ec0ff */
[----:B------:R-:W-:Y:S01]  /*04c0*/  VOTEU.ALL UP0, P0 ;  /* 0x00000000003f7886 */ /* 0x000fe20000000000 */
[----:B------:R-:W-:Y:S01]  /*04d0*/  VOTEU.ALL UP1, P0 ;  /* 0x00000000003f7886 */ /* 0x000fe20000020000 */
[----:B------:R-:W2:Y:S01]  /*04e0*/  @P3 LDC R9, c[0x0][0x10] ;  /* 0x00000400ff093b82 */ /* 0x000ea20000000800 */
[----:B-1----:R-:W-:Y:S02]  /*04f0*/  @P3 IMAD.MOV.U32 R2, RZ, RZ, R7 ;  /* 0x000000ffff023224 */ /* 0x002fe400078e0007 */
[----:B------:R-:W-:Y:S01]  /*0500*/  IMAD.IADD R6, R6, 0x1, -R3 ;  /* 0x0000000106067824 */ /* 0x000fe200078e0a03 */
[----:B------:R-:W-:Y:S01]  /*0510*/  @!UP0 UMOV UR6, 0x400 ;  /* 0x0000040000068882 */ /* 0x000fe20000000000 */
[----:B------:R-:W-:-:S04]  /*0520*/  @!UP0 UIADD3 UR4, -UR4, 0x100000, URZ ;  /* 0x0010000004048890 */ /* 0x000fc8000fffe13f */
[----:B------:R-:W-:Y:S02]  /*0530*/  @!UP0 USHF.L.U32 UR5, UR4, 0xb, URZ ;  /* 0x0000000b04058899 */ /* 0x000fe4000800063f */
[----:B------:R-:W-:Y:S01]  /*0540*/  @!UP0 USHF.L.U32 UR4, UR4, 0x1, URZ ;  /* 0x0000000104048899 */ /* 0x000fe2000800063f */
[----:B------:R-:W-:Y:S01]  /*0550*/  @P3 IMAD.MOV.U32 R3, RZ, RZ, RZ ;  /* 0x000000ffff033224 */ /* 0x000fe200078e00ff */
[----:B------:R-:W0:Y:S01]  /*0560*/  @!UP0 S2UR UR7, SR_CgaCtaId ;  /* 0x00000000000789c3 */ /* 0x000e220000008800 */
[----:B------:R-:W-:-:S07]  /*0570*/  @P3 IMAD.MOV.U32 R13, RZ, RZ, RZ ;  /* 0x000000ffff0d3224 */ /* 0x000fce00078e00ff */
[----:B------:R-:W1:Y:S01]  /*0580*/  @!P3 LDC R10, c[0x0][0xc] ;  /* 0x00000300ff0abb82 */ /* 0x000e620000000800 */
[----:B--2---:R-:W-:-:S04]  /*0590*/  @P3 IMAD.WIDE.U32 R2, R8, R9, R2 ;  /* 0x0000000908023225 */ /* 0x004fc800078e0002 */
[----:B------:R-:W-:Y:S02]  /*05a0*/  IMAD.MOV.U32 R9, RZ, RZ, RZ ;  /* 0x000000ffff097224 */ /* 0x000fe400078e00ff */
[----:B------:R-:W-:Y:S01]  /*05b0*/  @P3 IMAD.IADD R3, R3, 0x1, R13 ;  /* 0x0000000103033824 */ /* 0x000fe200078e020d */
[----:B0-----:R-:W-:Y:S01]  /*05c0*/  @!UP0 ULEA UR6, UR7, UR6, 0x18 ;  /* 0x0000000607068291 */ /* 0x001fe2000f8ec03f */
[----:B------:R-:W-:Y:S01]  /*05d0*/  VOTEU.ALL UP0, P0 ;  /* 0x00000000003f7886 */ /* 0x000fe20000000000 */
[----:B------:R-:W-:-:S04]  /*05e0*/  ISETP.NE.AND P0, PT, R6, 0x3, PT ;  /* 0x000000030600780c */ /* 0x000fc80003f05270 */
[----:B------:R-:W-:Y:S01]  /*05f0*/  ISETP.EQ.OR P0, PT, R6, RZ, !P0 ;  /* 0x000000ff0600720c */ /* 0x000fe20004702670 */
[----:B-1----:R-:W-:-:S03]  /*0600*/  @!P3 IMAD.WIDE.U32 R10, R10, R7, R8 ;  /* 0x000000070a0ab225 */ /* 0x002fc600078e0008 */
[----:B------:R-:W-:Y:S01]  /*0610*/  ISETP.EQ.AND P0, PT, R4, RZ, P0 ;  /* 0x000000ff0400720c */ /* 0x000fe20000702270 */
[----:B------:R-:W0:Y:S02]  /*0620*/  FENCE.VIEW.ASYNC.S ;  /* 0x00000000000073c6 */ /* 0x000e240000000000 */
[----:B0-----:R0:W3:Y:S01]  /*0630*/  @!UP0 SYNCS.EXCH.64 URZ, [UR6+0xa0], UR4 ;  /* 0x0000a004063f85b2 */ /* 0x0010e20008000100 */
[----:B------:R-:W-:Y:S01]  /*0640*/  @!P3 IMAD.MOV.U32 R2, RZ, RZ, R10 ;  /* 0x000000ffff02b224 */ /* 0x000fe200078e000a */
[----:B------:R-:W-:Y:S01]  /*0650*/  SEL R4, RZ, 0x1, !P0 ;  /* 0x00000001ff047807 */ /* 0x000fe20004000000 */
[----:B------:R-:W-:-:S03]  /*0660*/  @!P3 IMAD.MOV.U32 R3, RZ, RZ, R11 ;  /* 0x000000ffff03b224 */ /* 0x000fc600078e000b */
[----:B------:R-:W-:Y:S01]  /*0670*/  SEL R4, R4, 0x2, P1 ;  /* 0x0000000204047807 */ /* 0x000fe20000800000 */
[----:B------:R0:W3:Y:S01]  /*0680*/  @!UP1 SYNCS.EXCH.64 URZ, [UR6+0xa8], UR4 ;  /* 0x0000a804063f95b2 */ /* 0x0000e20008000100 */
[----:B------:R-:W-:Y:S01]  /*0690*/  NOP ;  /* 0x0000000000007918 */ /* 0x000fe20000000000 */
[----:B---34-:R-:W-:Y:S06]  /*06a0*/  BAR.SYNC.DEFER_BLOCKING 0x0 ;  /* 0x0000000000007b1d */ /* 0x018fec0000010000 */
[----:B------:R-:W-:Y:S05]  /*06b0*/  @!P2 BRA `(.L_x_4) ;  /* 0x000000640018a947 */ /* 0x000fea0003800000 */
[----:B------:R-:W-:-:S13]  /*06c0*/  ISETP.GT.U32.AND P0, PT, R12, 0x1, PT ;  /* 0x000000010c00780c */ /* 0x000fda0003f04070 */
[----:B0-----:R-:W-:Y:S05]  /*06d0*/  @P0 EXIT ;  /* 0x000000000000094d */ /* 0x001fea0003800000 */
[----:B------:R-:W-:Y:S01]  /*06e0*/  ULDC.64 UR4, c[0x0][0x750] ;  /* 0x0001d40000047ab9 */ /* 0x000fe20000000a00 */
[----:B------:R-:W-:Y:S01]  /*06f0*/  PRMT R10, RZ, 0x7610, R10 ;  /* 0x00007610ff0a7816 */ /* 0x000fe2000000000a */
[----:B------:R-:W-:Y:S01]  /*0700*/  IMAD.MOV.U32 R12, RZ, RZ, -0x1 ;  /* 0xffffffffff0c7424 */ /* 0x000fe200078e00ff */
[----:B------:R-:W-:Y:S01]  /*0710*/  ISETP.GE.U32.AND P0, PT, R2, UR4, PT ;  /* 0x0000000402007c0c */ /* 0x000fe2000bf06070 */
[----:B------:R-:W-:Y:S02]  /*0720*/  IMAD.MOV.U32 R16, RZ, RZ, -0x1 ;  /* 0xffffffffff107424 */ /* 0x000fe400078e00ff */
[----:B------:R-:W-:Y:S01]  /*0730*/  IMAD.MOV.U32 R11, RZ, RZ, -0x1 ;  /* 0xffffffffff0b7424 */ /* 0x000fe200078e00ff */
[----:B------:R-:W-:-:S13]  /*0740*/  ISETP.GE.U32.AND.EX P0, PT, R3, UR5, PT, P0 ;  /* 0x0000000503007c0c */ /* 0x000fda000bf06100 */
[----:B------:R-:W-:Y:S05]  /*0750*/  @P0 BRA `(.L_x_5) ;  /* 0x0000000400580947 */ /* 0x000fea0003800000 */
[----:B------:R-:W0:Y:S01]  /*0760*/  LDC.64 R18, c[0x0][0x728] ;  /* 0x0001ca00ff127b82 */ /* 0x000e220000000a00 */
[----:B------:R-:W-:Y:S02]  /*0770*/  IMAD.MOV.U32 R10, RZ, RZ, R2 ;  /* 0x000000ffff0a7224 */ /* 0x000fe400078e0002 */
[----:B------:R-:W-:-:S05]  /*0780*/  IMAD.MOV.U32 R11, RZ, RZ, R3 ;  /* 0x000000ffff0b7224 */ /* 0x000fca00078e0003 */
[----:B------:R-:W1:Y:S08]  /*0790*/  LDC R6, c[0x0][0x730] ;  /* 0x0001cc00ff067b82 */ /* 0x000e700000000800 */
[----:B------:R-:W2:Y:S01]  /*07a0*/  LDC.64 R20, c[0x0][0x720] ;  /* 0x0001c800ff147b82 */ /* 0x000ea20000000a00 */
[----:B0-----:R-:W-:-:S04]  /*07b0*/  ISETP.NE.U32.AND P0, PT, R18, RZ, PT ;  /* 0x000000ff1200720c */ /* 0x001fc80003f05070 */
[----:B------:R-:W-:-:S13]  /*07c0*/  ISETP.NE.AND.EX P0, PT, R19, RZ, PT, P0 ;  /* 0x000000ff1300720c */ /* 0x000fda0003f05300 */
[----:B-12---:R-:W-:Y:S05]  /*07d0*/  @!P0 BRA `(.L_x_6) ;  /* 0x0000000000288947 */ /* 0x006fea0003800000 */
[----:B------:R-:W0:Y:S02]  /*07e0*/  LDC R15, c[0x0][0x734] ;  /* 0x0001cd00ff0f7b82 */ /* 0x000e240000000800 */
[----:B0-----:R-:W-:-:S05]  /*07f0*/  IADD3 R15, P0, R2, R15, RZ ;  /* 0x0000000f020f7210 */ /* 0x001fca0007f1e0ff */
[----:B------:R-:W-:-:S04]  /*0800*/  IMAD.X R17, RZ, RZ, R3, P0 ;  /* 0x000000ffff117224 */ /* 0x000fc800000e0603 */
[----:B------:R-:W-:-:S04]  /*0810*/  IMAD.WIDE.U32 R10, R17, R18, RZ ;  /* 0x00000012110a7225 */ /* 0x000fc800078e00ff */
[----:B------:R-:W-:-:S04]  /*0820*/  IMAD.WIDE.U32 R12, P0, R15, R19, R10 ;  /* 0x000000130f0c7225 */ /* 0x000fc8000780000a */
[----:B------:R-:W-:-:S04]  /*0830*/  IMAD.WIDE.U32 R10, R15, R18, RZ ;  /* 0x000000120f0a7225 */ /* 0x000fc800078e00ff */
[----:B------:R-:W-:Y:S01]  /*0840*/  IMAD.X R15, RZ, RZ, RZ, P0 ;  /* 0x000000ffff0f7224 */ /* 0x000fe200000e06ff */
[----:B------:R-:W-:Y:S01]  /*0850*/  IADD3 RZ, P0, R11, R12, RZ ;  /* 0x0000000c0bff7210 */ /* 0x000fe20007f1e0ff */
[----:B------:R-:W-:-:S04]  /*0860*/  IMAD.MOV.U32 R14, RZ, RZ, R13 ;  /* 0x000000ffff0e7224 */ /* 0x000fc800078e000d */
[----:B------:R-:W-:-:S08]  /*0870*/  IMAD.WIDE.U32.X R10, R17, R19, R14, P0 ;  /* 0x00000013110a7225 */ /* 0x000fd000000e040e */
.L_x_6:
[-CC-:B------:R-:W-:Y:S01]  /*0880*/  SHF.R.U64 R25, R10, R6.reuse, R11.reuse ;  /* 0x000000060a197219 */ /* 0x180fe2000000120b */
[----:B------:R-:W0:Y:S01]  /*0890*/  LDC R14, c[0x0][0x718] ;  /* 0x0001c600ff0e7b82 */ /* 0x000e220000000800 */
[----:B------:R-:W-:Y:S01]  /*08a0*/  SHF.R.U32.HI R9, RZ, R6, R11 ;  /* 0x00000006ff097219 */ /* 0x000fe2000001160b */
[----:B------:R-:W-:Y:S01]  /*08b0*/  ULDC UR4, c[0x0][0x150] ;  /* 0x0000540000047ab9 */ /* 0x000fe20000000800 */
[----:B------:R-:W-:Y:S02]  /*08c0*/  IADD3 R13, P0, RZ, -R25, RZ ;  /* 0x80000019ff0d7210 */ /* 0x000fe40007f1e0ff */
[----:B------:R-:W-:-:S03]  /*08d0*/  I2FP.F32.U32 R6, R8 ;  /* 0x0000000800067245 */ /* 0x000fc60000201000 */
[----:B------:R-:W1:Y:S01]  /*08e0*/  LDC.64 R26, c[0x0][0x740] ;  /* 0x0001d000ff1a7b82 */ /* 0x000e620000000a00 */
[----:B------:R-:W-:Y:S02]  /*08f0*/  IMAD.X R15, RZ, RZ, ~R9, P0 ;  /* 0x000000ffff0f7224 */ /* 0x000fe400000e0e09 */
[----:B------:R-:W-:Y:S01]  /*0900*/  FMUL R6, R6, UR4 ;  /* 0x0000000406067c20 */ /* 0x000fe20008400000 */
[----:B------:R-:W-:Y:S01]  /*0910*/  IMAD.WIDE.U32 R10, R13, R20, R2 ;  /* 0x000000140d0a7225 */ /* 0x000fe200078e0002 */
[----:B------:R-:W-:-:S03]  /*0920*/  ULDC UR4, c[0x0][0x154] ;  /* 0x0000550000047ab9 */ /* 0x000fc60000000800 */
[----:B------:R-:W-:Y:S01]  /*0930*/  IMAD R12, R15, R20, RZ ;  /* 0x000000140f0c7224 */ /* 0x000fe200078e02ff */
[----:B------:R-:W2:Y:S01]  /*0940*/  LDC R9, c[0x0][0x144] ;  /* 0x00005100ff097b82 */ /* 0x000ea20000000800 */
[----:B------:R-:W3:Y:S02]  /*0950*/  F2I.U32.TRUNC.NTZ R6, R6 ;  /* 0x0000000600067305 */ /* 0x000ee4000020f000 */
[----:B------:R-:W-:-:S04]  /*0960*/  IMAD R13, R13, R21, R12 ;  /* 0x000000150d0d7224 */ /* 0x000fc800078e020c */
[----:B------:R-:W-:Y:S01]  /*0970*/  IMAD.IADD R11, R11, 0x1, R13 ;  /* 0x000000010b0b7824 */ /* 0x000fe200078e020d */
[----:B------:R-:W4:Y:S01]  /*0980*/  LDC R16, c[0x0][0x708] ;  /* 0x0001c200ff107b82 */ /* 0x000f220000000800 */
[----:B------:R-:W-:-:S03]  /*0990*/  IMAD.MOV.U32 R13, RZ, RZ, -0x1 ;  /* 0xffffffffff0d7424 */ /* 0x000fc600078e00ff */
[-CC-:B0-----:R-:W-:Y:S02]  /*09a0*/  SHF.R.U64 R20, R10, R14.reuse, R11.reuse ;  /* 0x0000000e0a147219 */ /* 0x181fe4000000120b */
[----:B------:R-:W-:Y:S02]  /*09b0*/  I2FP.F32.U32 R10, R7 ;  /* 0x00000007000a7245 */ /* 0x000fe40000201000 */
[----:B------:R-:W0:Y:S01]  /*09c0*/  LDC R24, c[0x0][0x758] ;  /* 0x0001d600ff187b82 */ /* 0x000e220000000800 */
[----:B-1----:R-:W-:Y:S01]  /*09d0*/  ISETP.NE.U32.AND P0, PT, R26, RZ, PT ;  /* 0x000000ff1a00720c */ /* 0x002fe20003f05070 */
[----:B---3--:R-:W-:Y:S01]  /*09e0*/  IMAD.MOV R12, RZ, RZ, -R6 ;  /* 0x000000ffff0c7224 */ /* 0x008fe200078e0a06 */
[----:B------:R-:W-:Y:S01]  /*09f0*/  SHF.R.U32.HI R11, RZ, R14, R11 ;  /* 0x0000000eff0b7219 */ /* 0x000fe2000001160b */
[----:B------:R-:W-:Y:S01]  /*0a00*/  FMUL R10, R10, UR4 ;  /* 0x000000040a0a7c20 */ /* 0x000fe20008400000 */
[----:B------:R-:W-:-:S03]  /*0a10*/  ISETP.NE.AND.EX P0, PT, R27, RZ, PT, P0 ;  /* 0x000000ff1b00720c */ /* 0x000fc60003f05300 */
[----:B------:R-:W1:Y:S01]  /*0a20*/  LDC R18, c[0x0][0x148] ;  /* 0x00005200ff127b82 */ /* 0x000e620000000800 */
[----:B--2---:R-:W-:-:S07]  /*0a30*/  IMAD R6, R9, R12, R8 ;  /* 0x0000000c09067224 */ /* 0x004fce00078e0208 */
[----:B------:R-:W2:Y:S01]  /*0a40*/  LDC R22, c[0x0][0x700] ;  /* 0x0001c000ff167b82 */ /* 0x000ea20000000800 */
[-CC-:B----4-:R-:W-:Y:S02]  /*0a50*/  SHF.R.U64 R28, R20, R16.reuse, R11.reuse ;  /* 0x00000010141c7219 */ /* 0x190fe4000000120b */
[----:B------:R-:W-:Y:S01]  /*0a60*/  SHF.R.U32.HI R9, RZ, R16, R11 ;  /* 0x00000010ff097219 */ /* 0x000fe2000001160b */
[----:B------:R-:W-:Y:S01]  /*0a70*/  IMAD.MOV.U32 R11, RZ, RZ, 0x1 ;  /* 0x00000001ff0b7424 */ /* 0x000fe200078e00ff */
[----:B------:R3:W4:Y:S03]  /*0a80*/  F2I.U32.TRUNC.NTZ R16, R10 ;  /* 0x0000000a00107305 */ /* 0x000726000020f000 */
[----:B------:R-:W1:Y:S01]  /*0a90*/  LDC R19, c[0x0][0x748] ;  /* 0x0001d200ff137b82 */ /* 0x000e620000000800 */
[-C--:B0-----:R-:W-:Y:S02]  /*0aa0*/  SHF.L.U32 R8, R13, R24.reuse, RZ ;  /* 0x000000180d087219 */ /* 0x081fe400000006ff */
[----:B------:R-:W-:-:S02]  /*0ab0*/  SHF.R.U64 R30, R28, R24, R9 ;  /* 0x000000181c1e7219 */ /* 0x000fc40000001209 */
[----:B------:R-:W-:Y:S02]  /*0ac0*/  LOP3.LUT R15, RZ, R8, RZ, 0x33, !PT ;  /* 0x00000008ff0f7212 */ /* 0x000fe400078e33ff */
[-C--:B------:R-:W-:Y:S01]  /*0ad0*/  SHF.R.U32.HI R9, RZ, R24.reuse, R9 ;  /* 0x00000018ff097219 */ /* 0x080fe20000011609 */
[----:B------:R-:W0:Y:S01]  /*0ae0*/  LDC R21, c[0x0][0x738] ;  /* 0x0001ce00ff157b82 */ /* 0x000e220000000800 */
[----:B------:R-:W-:Y:S01]  /*0af0*/  SHF.L.U32 R14, R11, R24, RZ ;  /* 0x000000180b0e7219 */ /* 0x000fe200000006ff */
[----:B------:R-:W-:-:S06]  /*0b00*/  IMAD.MOV.U32 R8, RZ, RZ, R30 ;  /* 0x000000ffff087224 */ /* 0x000fcc00078e001e */
[----:B------:R-:W0:Y:S01]  /*0b10*/  LDC R23, c[0x0][0x710] ;  /* 0x0001c400ff177b82 */ /* 0x000e220000000800 */
[----:B---34-:R-:W-:Y:S05]  /*0b20*/  @!P0 BRA `(.L_x_7) ;  /* 0x0000000000288947 */ /* 0x018fea0003800000 */
[----:B------:R-:W3:Y:S02]  /*0b30*/  LDC R13, c[0x0][0x74c] ;  /* 0x0001d300ff0d7b82 */ /* 0x000ee40000000800 */
[----:B---3--:R-:W-:-:S05]  /*0b40*/  IADD3 R13, P0, R30, R13, RZ ;  /* 0x0000000d1e0d7210 */ /* 0x008fca0007f1e0ff */
        /* <DEDUP_REMOVED lines=8> */
.L_x_7:
[----:B-1----:R-:W-:Y:S01]  /*0bd0*/  SHF.R.U64 R8, R8, R19, R9 ;  /* 0x0000001308087219 */ /* 0x002fe20000001209 */
[----:B--2---:R-:W-:Y:S01]  /*0be0*/  VIADD R9, R22, 0xffffffff ;  /* 0xffffffff16097836 */ /* 0x004fe20000000000 */
[----:B------:R-:W-:Y:S01]  /*0bf0*/  LOP3.LUT R15, R28, R15, RZ, 0xc0, !PT ;  /* 0x0000000f1c0f7212 */ /* 0x000fe200078ec0ff */
[----:B------:R-:W-:Y:S02]  /*0c00*/  IMAD.MOV R16, RZ, RZ, -R16 ;  /* 0x000000ffff107224 */ /* 0x000fe400078e0a10 */
[----:B------:R-:W-:Y:S01]  /*0c10*/  IMAD.MOV R10, RZ, RZ, -R8 ;  /* 0x000000ffff0a7224 */ /* 0x000fe200078e0a08 */
[----:B------:R-:W-:Y:S01]  /*0c20*/  LOP3.LUT R9, R20, R9, RZ, 0xc0, !PT ;  /* 0x0000000914097212 */ /* 0x000fe200078ec0ff */
[----:B------:R-:W-:Y:S02]  /*0c30*/  @P3 IMAD R6, R18, R16, R7 ;  /* 0x0000001012063224 */ /* 0x000fe400078e0207 */
[----:B------:R-:W-:Y:S02]  /*0c40*/  IMAD R15, R14, R8, R15 ;  /* 0x000000080e0f7224 */ /* 0x000fe400078e020f */
[----:B0-----:R-:W-:-:S02]  /*0c50*/  IMAD R7, R10, R21, R30 ;  /* 0x000000150a077224 */ /* 0x001fc400078e021e */
[----:B------:R-:W-:Y:S02]  /*0c60*/  IMAD R6, R15, R23, R6 ;  /* 0x000000170f067224 */ /* 0x000fe400078e0206 */
[----:B------:R-:W-:Y:S02]  /*0c70*/  IMAD R7, R7, R22, R9 ;  /* 0x0000001607077224 */ /* 0x000fe400078e0209 */
[----:B------:R-:W-:Y:S02]  /*0c80*/  IMAD.MOV.U32 R10, RZ, RZ, 0x1 ;  /* 0x00000001ff0a7424 */ /* 0x000fe400078e00ff */
[----:B------:R-:W-:Y:S01]  /*0c90*/  IMAD.MOV.U32 R11, RZ, RZ, R25 ;  /* 0x000000ffff0b7224 */ /* 0x000fe200078e0019 */
[----:B------:R-:W-:Y:S02]  /*0ca0*/  SEL R16, R7, R6, !P3 ;  /* 0x0000000607107207 */ /* 0x000fe40005800000 */
[----:B------:R-:W-:-:S07]  /*0cb0*/  SEL R12, R6, R7, !P3 ;  /* 0x00000007060c7207 */ /* 0x000fce0005800000 */
.L_x_5:
[----:B------:R-:W-:-:S08]  /*0cc0*/  NOP ;  /* 0x0000000000007918 */ /* 0x000fd00000000000 */
[----:B------:R-:W0:Y:S02]  /*0cd0*/  USETMAXREG.TRY_ALLOC.CTAPOOL UP0, 0xe8 ;  /* 0x000000e8000079c8 */ /* 0x000e240008000600 */
[----:B0-----:R-:W-:-:S13]  /*0ce0*/  PLOP3.LUT P0, PT, PT, PT, UP0, 0x80, 0x0 ;  /* 0x000000000000781c */ /* 0x001fda0003f0f008 */
[----:B------:R-:W-:Y:S05]  /*0cf0*/  @!P0 BRA `(.L_x_5) ;  /* 0xfffffffc00f08947 */ /* 0x000fea000383ffff */
[----:B------:R-:W-:Y:S01]  /*0d00*/  ULDC.64 UR4, c[0x0][0x698] ;  /* 0x0001a60000047ab9 */ /* 0x000fe20000000a00 */
[----:B------:R-:W-:Y:S01]  /*0d10*/  ULDC.64 UR16, c[0x0][0x208] ;  /* 0x0000820000107ab9 */ /* 0x000fe20000000a00 */
[----:B------:R-:W-:-:S04]  /*0d20*/  ISETP.NE.U32.AND P0, PT, RZ, UR4, PT ;  /* 0x00000004ff007c0c */ /* 0x000fc8000bf05070 */
[----:B------:R-:W-:-:S13]  /*0d30*/  ISETP.NE.AND.EX P0, PT, RZ, UR5, PT, P0 ;  /* 0x00000005ff007c0c */ /* 0x000fda000bf05300 */
[----:B------:R-:W-:Y:S05]  /*0d40*/  @!P0 BRA `(.L_x_8) ;  /* 0x00000000001c8947 */ /* 0x000fea0003800000 */
[----:B------:R-:W0:Y:S02]  /*0d50*/  LDC.64 R6, c[0x0][0x698] ;  /* 0x0001a600ff067b82 */ /* 0x000e240000000a00 */
[----:B0-----:R-:W2:Y:S02]  /*0d60*/  LDG.E.64 R6, desc[UR16][R6.64] ;  /* 0x0000001006067981 */ /* 0x001ea4000c1e1b00 */
[----:B--2---:R-:W-:-:S04]  /*0d70*/  ISETP.NE.U32.AND P0, PT, R6, RZ, PT ;  /* 0x000000ff0600720c */ /* 0x004fc80003f05070 */
[----:B------:R-:W-:-:S13]  /*0d80*/  ISETP.NE.AND.EX P0, PT, R7, RZ, PT, P0 ;  /* 0x000000ff0700720c */ /* 0x000fda0003f05300 */
[----:B------:R-:W-:Y:S05]  /*0d90*/  @!P0 BRA `(.L_x_8) ;  /* 0x0000000000088947 */ /* 0x000fea0003800000 */
[----:B------:R0:W5:Y:S01]  /*0da0*/  LD.E R6, desc[UR16][R6.64] ;  /* 0x0000001006067980 */ /* 0x000162000c101900 */
[----:B------:R-:W-:Y:S05]  /*0db0*/  BRA `(.L_x_9) ;  /* 0x0000000000207947 */ /* 0x000fea0003800000 */
.L_x_8:
[----:B------:R-:W-:Y:S02]  /*0dc0*/  ULDC.64 UR4, c[0x0][0x688] ;  /* 0x0001a20000047ab9 */ /* 0x000fe40000000a00 */
[----:B------:R-:W-:-:S04]  /*0dd0*/  ISETP.NE.U32.AND P0, PT, RZ, UR4, PT ;  /* 0x00000004ff007c0c */ /* 0x000fc8000bf05070 */
[----:B------:R-:W-:-:S13]  /*0de0*/  ISETP.NE.AND.EX P0, PT, RZ, UR5, PT, P0 ;  /* 0x00000005ff007c0c */ /* 0x000fda000bf05300 */
[----:B------:R-:W-:Y:S05]  /*0df0*/  @!P0 BRA `(.L_x_10) ;  /* 0x00000000000c8947 */ /* 0x000fea0003800000 */
[----:B------:R-:W0:Y:S02]  /*0e00*/  LDC.64 R6, c[0x0][0x688] ;  /* 0x0001a200ff067b82 */ /* 0x000e240000000a00 */
[----:B0-----:R1:W5:Y:S01]  /*0e10*/  LDG.E R6, desc[UR16][R6.64] ;  /* 0x0000001006067981 */ /* 0x001362000c1e1900 */
[----:B------:R-:W-:Y:S05]  /*0e20*/  BRA `(.L_x_9) ;  /* 0x0000000000047947 */ /* 0x000fea0003800000 */
.L_x_10:
[----:B------:R-:W2:Y:S02]  /*0e30*/  LDC R6, c[0x0][0x680] ;  /* 0x0001a000ff067b82 */ /* 0x000ea40000000800 */
.L_x_9:
[----:B------:R-:W-:Y:S02]  /*0e40*/  ULDC.64 UR4, c[0x0][0x6a0] ;  /* 0x0001a80000047ab9 */ /* 0x000fe40000000a00 */
[----:B------:R-:W-:-:S04]  /*0e50*/  ISETP.NE.U32.AND P0, PT, RZ, UR4, PT ;  /* 0x00000004ff007c0c */ /* 0x000fc8000bf05070 */
[----:B------:R-:W-:-:S13]  /*0e60*/  ISETP.NE.AND.EX P0, PT, RZ, UR5, PT, P0 ;  /* 0x00000005ff007c0c */ /* 0x000fda000bf05300 */
[----:B------:R-:W-:Y:S05]  /*0e70*/  @!P0 BRA `(.L_x_11) ;  /* 0x00000000001c8947 */ /* 0x000fea0003800000 */
[----:B------:R-:W3:Y:S02]  /*0e80*/  LDC.64 R8, c[0x0][0x6a0] ;  /* 0x0001a800ff087b82 */ /* 0x000ee40000000a00 */
[----:B---3--:R-:W3:Y:S02]  /*0e90*/  LDG.E.64 R8, desc[UR16][R8.64] ;  /* 0x0000001008087981 */ /* 0x008ee4000c1e1b00 */
[----:B---3--:R-:W-:-:S04]  /*0ea0*/  ISETP.NE.U32.AND P0, PT, R8, RZ, PT ;  /* 0x000000ff0800720c */ /* 0x008fc80003f05070 */
[----:B------:R-:W-:-:S13]  /*0eb0*/  ISETP.NE.AND.EX P0, PT, R9, RZ, PT, P0 ;  /* 0x000000ff0900720c */ /* 0x000fda0003f05300 */
[----:B------:R-:W-:Y:S05]  /*0ec0*/  @!P0 BRA `(.L_x_11) ;  /* 0x0000000000088947 */ /* 0x000fea0003800000 */
[----:B------:R3:W5:Y:S01]  /*0ed0*/  LD.E R8, desc[UR16][R8.64] ;  /* 0x0000001008087980 */ /* 0x000762000c101900 */
[----:B------:R-:W-:Y:S05]  /*0ee0*/  BRA `(.L_x_12) ;  /* 0x0000000000207947 */ /* 0x000fea0003800000 */
.L_x_11:
[----:B------:R-:W-:Y:S02]  /*0ef0*/  ULDC.64 UR4, c[0x0][0x690] ;  /* 0x0001a40000047ab9 */ /* 0x000fe40000000a00 */
[----:B------:R-:W-:-:S04]  /*0f00*/  ISETP.NE.U32.AND P0, PT, RZ, UR4, PT ;  /* 0x00000004ff007c0c */ /* 0x000fc8000bf05070 */
[----:B------:R-:W-:-:S13]  /*0f10*/  ISETP.NE.AND.EX P0, PT, RZ, UR5, PT, P0 ;  /* 0x00000005ff007c0c */ /* 0x000fda000bf05300 */
[----:B------:R-:W-:Y:S05]  /*0f20*/  @!P0 BRA `(.L_x_13) ;  /* 0x00000000000c8947 */ /* 0x000fea0003800000 */
[----:B------:R-:W3:Y:S02]  /*0f30*/  LDC.64 R8, c[0x0][0x690] ;  /* 0x0001a400ff087b82 */ /* 0x000ee40000000a00 */
[----:B---3--:R4:W5:Y:S01]  /*0f40*/  LDG.E R8, desc[UR16][R8.64] ;  /* 0x0000001008087981 */ /* 0x008962000c1e1900 */
[----:B------:R-:W-:Y:S05]  /*0f50*/  BRA `(.L_x_12) ;  /* 0x0000000000047947 */ /* 0x000fea0003800000 */
.L_x_13:
[----:B------:R-:W3:Y:S02]  /*0f60*/  LDC R8, c[0x0][0x684] ;  /* 0x0001a100ff087b82 */ /* 0x000ee40000000800 */
.L_x_12:
[----:B------:R-:W-:-:S13]  /*0f70*/  LOP3.LUT P0, RZ, R10, 0xff, RZ, 0xc0, !PT ;  /* 0x000000ff0aff7812 */ /* 0x000fda000780c0ff */
[----:B------:R-:W-:Y:S05]  /*0f80*/  @!P0 EXIT ;  /* 0x000000000000894d */ /* 0x000fea0003800000 */
[----:B------:R-:W-:Y:S01]  /*0f90*/  ULDC UR4, c[0x0][0x28c] ;  /* 0x0000a30000047ab9 */ /* 0x000fe20000000800 */
[----:B------:R-:W-:Y:S01]  /*0fa0*/  LOP3.LUT R92, R4, 0x1, RZ, 0xfc, !PT ;  /* 0x00000001045c7812 */ /* 0x000fe200078efcff */
[----:B------:R-:W-:-:S04]  /*0fb0*/  UIADD3 UR4, UR4, 0x3f, URZ ;  /* 0x0000003f04047890 */ /* 0x000fc8000fffe03f */
[----:B------:R-:W-:-:S04]  /*0fc0*/  USHF.R.S32.HI UR5, URZ, 0x1f, UR4 ;  /* 0x0000001f3f057899 */ /* 0x000fc80008011404 */
[----:B------:R-:W-:-:S03]  /*0fd0*/  ULEA.HI UR5, UR5, UR4, URZ, 0x6 ;  /* 0x0000000405057291 */ /* 0x000fc6000f8f303f */
[----:B------:R-:W-:Y:S01]  /*0fe0*/  UMOV UR4, URZ ;  /* 0x0000003f00047c82 */ /* 0x000fe20008000000 */
[----:B------:R-:W-:-:S03]  /*0ff0*/  USHF.R.S32.HI UR6, URZ, 0x6, UR5 ;  /* 0x000000063f067899 */ /* 0x000fc60008011405 */
[----:B------:R-:W-:-:S09]  /*1000*/  UMOV UR5, URZ ;  /* 0x0000003f00057c82 */ /* 0x000fd20008000000 */
.L_x_150:
[----:B01----:R-:W-:Y:S02]  /*1010*/  LOP3.LUT R7, R0, 0x80, RZ, 0xc0, !PT ;  /* 0x0000008000077812 */ /* 0x003fe400078ec0ff */
[----:B------:R-:W-:Y:S02]  /*1020*/  CS2R R86, SRZ ;  /* 0x0000000000567805 */ /* 0x000fe4000001ff00 */
[----:B------:R-:W-:Y:S02]  /*1030*/  CS2R R24, SRZ ;  /* 0x0000000000187805 */ /* 0x000fe4000001ff00 */
[----:B------:R-:W-:Y:S02]  /*1040*/  CS2R R26, SRZ ;  /* 0x00000000001a7805 */ /* 0x000fe4000001ff00 */
[----:B---34-:R-:W-:Y:S02]  /*1050*/  SHF.R.U32.HI R9, RZ, 0x7, R7 ;  /* 0x00000007ff097819 */ /* 0x018fe40000011607 */
[----:B------:R-:W-:-:S02]  /*1060*/  CS2R R28, SRZ ;  /* 0x00000000001c7805 */ /* 0x000fc4000001ff00 */
[----:B------:R-:W-:Y:S02]  /*1070*/  VIMNMX R7, RZ, UR6, PT ;  /* 0x00000006ff077c48 */ /* 0x000fe4000bfe0100 */
[----:B------:R-:W-:Y:S02]  /*1080*/  CS2R R30, SRZ ;  /* 0x00000000001e7805 */ /* 0x000fe4000001ff00 */
[----:B------:R-:W-:Y:S02]  /*1090*/  CS2R R32, SRZ ;  /* 0x0000000000207805 */ /* 0x000fe4000001ff00 */
[----:B------:R-:W-:Y:S01]  /*10a0*/  CS2R R34, SRZ ;  /* 0x0000000000227805 */ /* 0x000fe2000001ff00 */
[----:B------:R-:W0:Y:S01]  /*10b0*/  SHFL.IDX PT, R9, R9, RZ, 0x1f ;  /* 0x00001fff09097589 */ /* 0x000e2200000e0000 */
[----:B------:R-:W-:Y:S02]  /*10c0*/  IADD3 R7, -R7, UR6, RZ ;  /* 0x0000000607077c10 */ /* 0x000fe4000fffe1ff */
[----:B------:R-:W-:-:S02]  /*10d0*/  CS2R R36, SRZ ;  /* 0x0000000000247805 */ /* 0x000fc4000001ff00 */
[----:B------:R-:W-:Y:S02]  /*10e0*/  CS2R R38, SRZ ;  /* 0x0000000000267805 */ /* 0x000fe4000001ff00 */
[----:B------:R-:W-:Y:S02]  /*10f0*/  CS2R R40, SRZ ;  /* 0x0000000000287805 */ /* 0x000fe4000001ff00 */
[----:B------:R-:W-:Y:S02]  /*1100*/  ISETP.GE.AND P0, PT, R7, 0x1, PT ;  /* 0x000000010700780c */ /* 0x000fe40003f06270 */
[----:B------:R-:W-:Y:S02]  /*1110*/  CS2R R42, SRZ ;  /* 0x00000000002a7805 */ /* 0x000fe4000001ff00 */
[----:B------:R-:W-:Y:S02]  /*1120*/  CS2R R44, SRZ ;  /* 0x00000000002c7805 */ /* 0x000fe4000001ff00 */
[----:B------:R-:W-:-:S02]  /*1130*/  CS2R R46, SRZ ;  /* 0x00000000002e7805 */ /* 0x000fc4000001ff00 */
[----:B------:R-:W-:Y:S02]  /*1140*/  CS2R R48, SRZ ;  /* 0x0000000000307805 */ /* 0x000fe4000001ff00 */
[----:B------:R-:W-:Y:S02]  /*1150*/  CS2R R50, SRZ ;  /* 0x0000000000327805 */ /* 0x000fe4000001ff00 */
[----:B------:R-:W-:Y:S02]  /*1160*/  CS2R R52, SRZ ;  /* 0x0000000000347805 */ /* 0x000fe4000001ff00 */
        /* <DEDUP_REMOVED lines=12> */
[----:B0-----:R-:W-:Y:S02]  /*1230*/  R2UR UR7, R9 ;  /* 0x00000000090772ca */ /* 0x001fe400000e0000 */
[----:B------:R-:W-:Y:S02]  /*1240*/  CS2R R78, SRZ ;  /* 0x00000000004e7805 */ /* 0x000fe4000001ff00 */
[----:B------:R-:W-:-:S02]  /*1250*/  CS2R R80, SRZ ;  /* 0x0000000000507805 */ /* 0x000fc4000001ff00 */
[----:B------:R-:W-:Y:S02]  /*1260*/  CS2R R82, SRZ ;  /* 0x0000000000527805 */ /* 0x000fe4000001ff00 */
[----:B------:R-:W-:Y:S01]  /*1270*/  CS2R R84, SRZ ;  /* 0x0000000000547805 */ /* 0x000fe2000001ff00 */
[----:B--2--5:R-:W-:Y:S06]  /*1280*/  @!P0 BRA `(.L_x_14) ;  /* 0x0000000400308947 */ /* 0x024fec0003800000 */
[----:B------:R-:W0:Y:S01]  /*1290*/  S2UR UR10, SR_CgaCtaId ;  /* 0x00000000000a79c3 */ /* 0x000e220000008800 */
[----:B------:R-:W-:Y:S01]  /*12a0*/  ULEA.HI UR8, UR7, UR7, URZ, 0x1 ;  /* 0x0000000707087291 */ /* 0x000fe2000f8f083f */
[----:B------:R-:W-:Y:S01]  /*12b0*/  IMAD.U32 R15, RZ, RZ, UR4 ;  /* 0x00000004ff0f7e24 */ /* 0x000fe2000f8e00ff */
[----:B------:R-:W-:Y:S01]  /*12c0*/  UMOV UR9, 0x400 ;  /* 0x0000040000097882 */ /* 0x000fe20000000000 */
[----:B------:R-:W-:Y:S02]  /*12d0*/  UPLOP3.LUT UP0, UPT, UPT, UPT, UPT, 0x40, 0x0 ;  /* 0x000000000000789c */ /* 0x000fe40003f0e870 */
[----:B------:R-:W-:Y:S01]  /*12e0*/  ULOP3.LUT UR8, UR8, 0xffffe, URZ, 0xc0, !UPT ;  /* 0x000ffffe08087892 */ /* 0x000fe2000f8ec03f */
[----:B------:R-:W-:Y:S01]  /*12f0*/  UMOV UR12, UR5 ;  /* 0x00000005000c7c82 */ /* 0x000fe20008000000 */
[----:B------:R-:W-:Y:S02]  /*1300*/  UMOV UR13, UR5 ;  /* 0x00000005000d7c82 */ /* 0x000fe40008000000 */
[----:B------:R-:W-:-:S02]  /*1310*/  UIADD3 UR8, UR7, -UR8, URZ ;  /* 0x8000000807087290 */ /* 0x000fc4000fffe03f */
[----:B0-----:R-:W-:-:S04]  /*1320*/  ULEA UR9, UR10, UR9, 0x18 ;  /* 0x000000090a097291 */ /* 0x001fc8000f8ec03f */
[----:B------:R-:W-:-:S04]  /*1330*/  ULEA UR8, UR8, UR9, 0xc ;  /* 0x0000000908087291 */ /* 0x000fc8000f8e603f */
[----:B------:R-:W-:-:S04]  /*1340*/  UIADD3 UR8, UR8, 0x180, URZ ;  /* 0x0000018008087890 */ /* 0x000fc8000fffe03f */
[----:B------:R-:W-:-:S04]  /*1350*/  USHF.R.U32.HI UR8, URZ, 0x4, UR8 ;  /* 0x000000043f087899 */ /* 0x000fc80008011608 */
[----:B------:R-:W-:-:S12]  /*1360*/  ULOP3.LUT UR7, UR8, 0x3fff, URZ, 0xc0, !UPT ;  /* 0x00003fff08077892 */ /* 0x000fd8000f8ec03f */
.L_x_21:
[----:B------:R-:W-:-:S13]  /*1370*/  ISETP.NE.AND P1, PT, R92, 0x3, PT ;  /* 0x000000035c00780c */ /* 0x000fda0003f25270 */
[----:B01----:R-:W-:Y:S05]  /*1380*/  @!P1 BRA `(.L_x_15) ;  /* 0x0000000000049947 */ /* 0x003fea0003800000 */
[----:B------:R-:W-:Y:S01]  /*1390*/  BPT.TRAP 0x1 ;  /* 0x000000040000795c */ /* 0x000fe20000300000 */
.L_x_15:
[----:B------:R-:W0:Y:S01]  /*13a0*/  S2UR UR9, SR_CgaCtaId ;  /* 0x00000000000979c3 */ /* 0x000e220000008800 */
[----:B------:R-:W-:Y:S01]  /*13b0*/  UMOV UR8, 0x400 ;  /* 0x0000040000087882 */ /* 0x000fe20000000000 */
[----:B------:R-:W-:Y:S01]  /*13c0*/  SHF.L.U32 R13, R15, 0x1f, RZ ;  /* 0x0000001f0f0d7819 */ /* 0x000fe200000006ff */
[----:B0-----:R-:W-:-:S04]  /*13d0*/  ULEA UR15, UR9, UR8, 0x18 ;  /* 0x00000008090f7291 */ /* 0x001fc8000f8ec03f */
[----:B------:R-:W-:-:S09]  /*13e0*/  ULEA UR8, UR12, UR15, 0x3 ;  /* 0x0000000f0c087291 */ /* 0x000fd2000f8e183f */
[----:B------:R0:W1:Y:S01]  /*13f0*/  SYNCS.PHASECHK.TRANS64.TRYWAIT P0, [UR8], R13 ;  /* 0x0000000dff0075a7 */ /* 0x0000620008000148 */
[----:B------:R-:W-:Y:S05]  /*1400*/  @!P1 BRA `(.L_x_16) ;  /* 0x0000000000049947 */ /* 0x000fea0003800000 */
[----:B------:R-:W-:Y:S01]  /*1410*/  BPT.TRAP 0x1 ;  /* 0x000000040000795c */ /* 0x000fe20000300000 */
.L_x_16:
[C---:B------:R-:W-:Y:S02]  /*1420*/  IMAD.SHL.U32 R9, R0.reuse, 0x20, RZ ;  /* 0x0000002000097824 */ /* 0x040fe400078e00ff */
[C---:B------:R-:W-:Y:S02]  /*1430*/  IMAD.SHL.U32 R10, R0.reuse, 0x200, RZ ;  /* 0x00000200000a7824 */ /* 0x040fe400078e00ff */
[----:B------:R-:W-:Y:S01]  /*1440*/  IMAD.SHL.U32 R14, R0, 0x10, RZ ;  /* 0x00000010000e7824 */ /* 0x000fe200078e00ff */
[----:B------:R-:W-:-:S04]  /*1450*/  LOP3.LUT R9, R9, 0x1c00, RZ, 0xc0, !PT ;  /* 0x00001c0009097812 */ /* 0x000fc800078ec0ff */
[----:B------:R-:W-:Y:S01]  /*1460*/  LOP3.LUT R9, R9, 0x200, R10, 0xf8, !PT ;  /* 0x0000020009097812 */ /* 0x000fe200078ef80a */
[----:B-1----:R-:W-:Y:S06]  /*1470*/  @P0 BRA `(.L_x_17) ;  /* 0x0000000000080947 */ /* 0x002fec0003800000 */
[----:B------:R-:W1:Y:S02]  /*1480*/  SYNCS.PHASECHK.TRANS64.TRYWAIT P0, [UR8], R13 ;  /* 0x0000000dff0075a7 */ /* 0x000e640008000148 */
[----:B-1----:R-:W-:Y:S05]  /*1490*/  @!P0 BRA `(.L_x_18) ;  /* 0x0000007000108947 */ /* 0x002fea0003800000 */
.L_x_17:
[----:B------:R-:W-:Y:S01]  /*14a0*/  USHF.L.U32 UR8, UR12, 0xa, URZ ;  /* 0x0000000a0c087899 */ /* 0x000fe2000800063f */
[----:B------:R-:W-:Y:S01]  /*14b0*/  LOP3.LUT R9, R9, 0x1c0, R14, 0xf8, !PT ;  /* 0x000001c009097812 */ /* 0x000fe200078ef80e */
[----:B------:R-:W-:Y:S02]  /*14c0*/  UIADD3 UR9, UR15, 0x12180, URZ ;  /* 0x000121800f097890 */ /* 0x000fe4000fffe03f */
[----:B------:R-:W-:Y:S02]  /*14d0*/  ULOP3.LUT UR14, UR7, 0x10000, URZ, 0xfc, !UPT ;  /* 0x00010000070e7892 */ /* 0x000fe4000f8efc3f */
[----:B------:R-:W-:Y:S01]  /*14e0*/  LEA.HI R9, R9, UR8, RZ, 0x1d ;  /* 0x0000000809097c11 */ /* 0x000fe2000f8fe8ff */
[----:B------:R-:W-:Y:S02]  /*14f0*/  USHF.R.U32.HI UR9, URZ, 0x4, UR9 ;  /* 0x000000043f097899 */ /* 0x000fe40008011609 */
[----:B------:R-:W-:Y:S02]  /*1500*/  ULEA UR14, UR12, UR14, 0x9 ;  /* 0x0000000e0c0e7291 */ /* 0x000fe4000f8e483f */
[----:B------:R-:W3:Y:S01]  /*1510*/  LDS.64 R88, [R9+UR15+0x36180] ;  /* 0x0361800f09587984 */ /* 0x000ee20008000a00 */
[----:B------:R-:W-:Y:S01]  /*1520*/  ULOP3.LUT UR9, UR9, 0x3fff, URZ, 0xc0, !UPT ;  /* 0x00003fff09097892 */ /* 0x000fe2000f8ec03f */
[----:B------:R-:W-:-:S03]  /*1530*/  UMOV UR11, 0x40000040 ;  /* 0x40000040000b7882 */ /* 0x000fc60000000000 */
[----:B------:R-:W-:-:S04]  /*1540*/  ULOP3.LUT UR9, UR9, 0x10000, URZ, 0xfc, !UPT ;  /* 0x0001000009097892 */ /* 0x000fc8000f8efc3f */
[----:B------:R-:W-:-:S03]  /*1550*/  UIADD3 UR10, UR8, UR9, URZ ;  /* 0x00000009080a7290 */ /* 0x000fc6000fffe03f */
[----:B------:R-:W-:Y:S01]  /*1560*/  UMOV UR8, UR14 ;  /* 0x0000000e00087c82 */ /* 0x000fe20008000000 */
[----:B------:R-:W-:Y:S01]  /*1570*/  UMOV UR9, 0x80000020 ;  /* 0x8000002000097882 */ /* 0x000fe20000000000 */
[----:B---3--:R-:W-:-:S06]  /*1580*/  WARPGROUP.ARRIVE ;  /* 0x00000000000079c5 */ /* 0x008fcc0000000000 */
[----:B------:R-:W-:Y:S01]  /*1590*/  HGMMA.SP.64x128x32.F32 R24, gdesc[UR8], R24, UP0, R88, 0x0 ;  /* 0x09e05800081879f0 */ /* 0x000fe2000bf00a18 */
[----:B------:R-:W-:Y:S02]  /*15a0*/  UIADD3 UR8, UR14, 0x2, URZ ;  /* 0x000000020e087890 */ /* 0x000fe4000fffe03f */
[----:B------:R-:W-:Y:S01]  /*15b0*/  UIADD3 UR10, UR10, 0x4, URZ ;  /* 0x000000040a0a7890 */ /* 0x000fe2000fffe03f */
[----:B------:R-:W-:Y:S01]  /*15c0*/  UMOV UR9, 0x80000020 ;  /* 0x8000002000097882 */ /* 0x000fe20000000000 */
[----:B------:R-:W-:-:S11]  /*15d0*/  UMOV UR11, 0x40000040 ;  /* 0x40000040000b7882 */ /* 0x000fd60000000000 */
[----:B------:R-:W-:Y:S03]  /*15e0*/  HGMMA.SP.64x128x32.F32 R24, gdesc[UR8], R24, R89, 0x0, gsb0 ;  /* 0x09e05900081879f0 */ /* 0x000fe60008000a18 */
[----:B------:R-:W-:Y:S02]  /*15f0*/  WARPGROUP.DEPBAR.LE gsb0, 0x0 ;  /* 0x00008000000079c5 */ /* 0x000fe40000010000 */
[----:B------:R-:W-:Y:S05]  /*1600*/  @!P1 BRA `(.L_x_19) ;  /* 0x0000000000049947 */ /* 0x000fea0003800000 */
[----:B------:R-:W-:Y:S01]  /*1610*/  BPT.TRAP 0x1 ;  /* 0x000000040000795c */ /* 0x000fe20000300000 */
.L_x_19:
[----:B------:R-:W-:Y:S01]  /*1620*/  ULEA UR8, UR13, UR15, 0x3 ;  /* 0x0000000f0d087291 */ /* 0x000fe2000f8e183f */
[----:B------:R-:W-:-:S03]  /*1630*/  ISETP.GT.U32.AND P0, PT, R4, 0x1, PT ;  /* 0x000000010400780c */ /* 0x000fc60003f04070 */
[----:B------:R-:W-:-:S04]  /*1640*/  UIADD3 UR8, UR8, 0x48, URZ ;  /* 0x0000004808087890 */ /* 0x000fc8000fffe03f */
[----:B------:R-:W-:-:S09]  /*1650*/  UPRMT UR8, URZ, 0x654, UR8 ;  /* 0x000006543f087896 */ /* 0x000fd20008000008 */
[----:B------:R-:W-:Y:S01]  /*1660*/  SYNCS.ARRIVE.TRANS64.RED.A1T0 RZ, [UR8], RZ ;  /* 0x000000ffffff79a7 */ /* 0x000fe20008100408 */
[----:B------:R-:W-:Y:S05]  /*1670*/  @P0 BRA `(.L_x_20) ;  /* 0x0000000000040947 */ /* 0x000fea0003800000 */
[----:B------:R-:W-:Y:S01]  /*1680*/  BPT.TRAP 0x1 ;  /* 0x000000040000795c */ /* 0x000fe20000300000 */
.L_x_20:
[----:B------:R-:W-:Y:S01]  /*1690*/  UIADD3 UR12, UR12, 0x1, URZ ;  /* 0x000000010c0c7890 */ /* 0x000fe2000fffe03f */
[C---:B------:R-:W-:Y:S01]  /*16a0*/  ISETP.GT.AND P0, PT, R7.reuse, 0x1, PT ;  /* 0x000000010700780c */ /* 0x040fe20003f04270 */
[----:B------:R-:W-:Y:S01]  /*16b0*/  UIADD3 UR13, UR13, 0x1, URZ ;  /* 0x000000010d0d7890 */ /* 0x000fe2000fffe03f */
[----:B------:R-:W-:Y:S01]  /*16c0*/  VIADD R7, R7, 0xffffffff ;  /* 0xffffffff07077836 */ /* 0x000fe20000000000 */
[----:B------:R-:W-:Y:S02]  /*16d0*/  UISETP.NE.AND UP0, UPT, UR12, 0x9, UPT ;  /* 0x000000090c00788c */ /* 0x000fe4000bf05270 */
[----:B------:R-:W-:Y:S02]  /*16e0*/  UISETP.NE.AND UP1, UPT, UR13, 0x9, UPT ;  /* 0x000000090d00788c */ /* 0x000fe4000bf25270 */
[----:B------:R-:W-:Y:S02]  /*16f0*/  USEL UR8, URZ, 0x1, UP0 ;  /* 0x000000013f087887 */ /* 0x000fe40008000000 */
[----:B------:R-:W-:-:S02]  /*1700*/  USEL UR12, UR12, URZ, UP0 ;  /* 0x0000003f0c0c7287 */ /* 0x000fc40008000000 */
[----:B------:R-:W-:Y:S02]  /*1710*/  USEL UR13, UR13, URZ, UP1 ;  /* 0x0000003f0d0d7287 */ /* 0x000fe40008800000 */
[----:B------:R-:W-:Y:S01]  /*1720*/  UPLOP3.LUT UP0, UPT, UPT, UPT, UPT, 0x80, 0x0 ;  /* 0x000000000000789c */ /* 0x000fe20003f0f070 */
[----:B------:R-:W-:Y:S01]  /*1730*/  LOP3.LUT R15, R15, UR8, RZ, 0x3c, !PT ;  /* 0x000000080f0f7c12 */ /* 0x000fe2000f8e3cff */
[----:B------:R-:W-:Y:S09]  /*1740*/  @P0 BRA `(.L_x_21) ;  /* 0xfffffffc00080947 */ /* 0x000ff2000383ffff */
.L_x_14:
[----:B------:R-:W3:Y:S01]  /*1750*/  LDC R17, c[0x0][0x288] ;  /* 0x0000a200ff117b82 */ /* 0x000ee20000000800 */
[----:B------:R-:W-:Y:S01]  /*1760*/  LOP3.LUT R7, R0, 0x60, RZ, 0xc0, !PT ;  /* 0x0000006000077812 */ /* 0x000fe200078ec0ff */
[----:B------:R-:W-:Y:S01]  /*1770*/  IMAD.SHL.U32 R18, R16, 0x80, RZ ;  /* 0x0000008010127824 */ /* 0x000fe200078e00ff */
[--C-:B------:R-:W-:Y:S01]  /*1780*/  SHF.R.U32.HI R9, RZ, 0x2, R0.reuse ;  /* 0x00000002ff097819 */ /* 0x100fe20000011600 */
[----:B------:R-:W-:Y:S01]  /*1790*/  UIADD3 UR5, UR6, UR5, URZ ;  /* 0x0000000506057290 */ /* 0x000fe2000fffe03f */
[----:B------:R-:W-:Y:S01]  /*17a0*/  SHF.R.U32.HI R7, RZ, 0x5, R7 ;  /* 0x00000005ff077819 */ /* 0x000fe20000011607 */
[----:B------:R-:W-:Y:S01]  /*17b0*/  ULDC UR12, c[0x0][0x284] ;  /* 0x0000a100000c7ab9 */ /* 0x000fe20000000800 */
[----:B-1----:R-:W-:Y:S01]  /*17c0*/  LOP3.LUT R10, R9, 0x7, RZ, 0xc0, !PT ;  /* 0x00000007090a7812 */ /* 0x002fe200078ec0ff */
[----:B------:R-:W-:Y:S01]  /*17d0*/  UISETP.GT.U32.AND UP0, UPT, UR5, 0x8, UPT ;  /* 0x000000080500788c */ /* 0x000fe2000bf04070 */
[----:B------:R-:W-:Y:S01]  /*17e0*/  SHF.R.U32.HI R14, RZ, 0x1, R0 ;  /* 0x00000001ff0e7819 */ /* 0x000fe20000011600 */
[----:B------:R-:W-:Y:S01]  /*17f0*/  IMAD.SHL.U32 R9, R7, 0x10, RZ ;  /* 0x0000001007097824 */ /* 0x000fe200078e00ff */
[----:B------:R-:W-:Y:S01]  /*1800*/  UISETP.GE.U32.AND UP1, UPT, UR6, 0x9, UPT ;  /* 0x000000090600788c */ /* 0x000fe2000bf26070 */
[----:B------:R-:W-:Y:S01]  /*1810*/  SHF.R.S32.HI R20, RZ, 0x1f, R11 ;  /* 0x0000001fff147819 */ /* 0x000fe2000001140b */
[----:B------:R-:W-:Y:S01]  /*1820*/  UISETP.LT.U32.AND UP0, UPT, UR6, 0x9, UP0 ;  /* 0x000000090600788c */ /* 0x000fe20008701070 */
[----:B------:R-:W-:-:S02]  /*1830*/  WARPGROUP.DEPBAR.LE gsb0, 0x0 ;  /* 0x00008000000079c5 */ /* 0x000fc40000010000 */
[--C-:B------:R-:W-:Y:S01]  /*1840*/  LOP3.LUT R9, R9, 0xfffffff0, R10.reuse, 0xe2, !PT ;  /* 0xfffffff009097812 */ /* 0x100fe200078ee20a */
[----:B------:R-:W-:Y:S01]  /*1850*/  IMAD R10, R7, -0x10, -R10 ;  /* 0xfffffff0070a7824 */ /* 0x000fe200078e0a0a */
[----:B------:R-:W-:Y:S01]  /*1860*/  LOP3.LUT R7, R5, 0x1, RZ, 0xc0, !PT ;  /* 0x0000000105077812 */ /* 0x000fe200078ec0ff */
[----:B------:R-:W-:Y:S01]  /*1870*/  ULDC.64 UR10, c[0x0][0x6d0] ;  /* 0x0001b400000a7ab9 */ /* 0x000fe20000000a00 */
[----:B------:R-:W-:Y:S01]  /*1880*/  LOP3.LUT R14, R9, 0x40, R14, 0xf8, !PT ;  /* 0x00000040090e7812 */ /* 0x000fe200078ef80e */
[----:B------:R-:W-:Y:S01]  /*1890*/  IMAD.SHL.U32 R9, R12, 0x80, RZ ;  /* 0x000000800c097824 */ /* 0x000fe200078e00ff */
[----:B------:R-:W-:Y:S01]  /*18a0*/  UIMAD.WIDE.U32 UR8, UR5, 0x38e38e39, URZ ;  /* 0x38e38e39050878a5 */ /* 0x000fe2000f8e003f */
[----:B------:R-:W-:Y:S01]  /*18b0*/  IMAD R10, R7, -0x40, R10 ;  /* 0xffffffc0070a7824 */ /* 0x000fe200078e020a */
[----:B---3--:R-:W-:Y:S01]  /*18c0*/  ISETP.GE.AND P0, PT, R18, R17, PT ;  /* 0x000000111200720c */ /* 0x008fe20003f06270 */
[----:B------:R-:W-:Y:S01]  /*18d0*/  USEL UR7, URZ, 0x1, !UP0 ;  /* 0x000000013f077887 */ /* 0x000fe2000c000000 */
[----:B------:R-:W-:Y:S01]  /*18e0*/  LOP3.LUT R14, R14, R9, RZ, 0xfc, !PT ;  /* 0x000000090e0e7212 */ /* 0x000fe200078efcff */
[----:B------:R-:W-:Y:S01]  /*18f0*/  IMAD R12, R20, UR10, RZ ;  /* 0x0000000a140c7c24 */ /* 0x000fe2000f8e02ff */
[----:B------:R-:W-:Y:S01]  /*1900*/  ISETP.GE.OR P0, PT, R9, UR12, P0 ;  /* 0x0000000c09007c0c */ /* 0x000fe20008706670 */
[----:B------:R-:W-:Y:S01]  /*1910*/  USHF.R.U32.HI UR8, URZ, 0x1, UR9 ;  /* 0x000000013f087899 */ /* 0x000fe20008011609 */
[----:B------:R-:W-:Y:S01]  /*1920*/  LOP3.LUT R7, R0, 0x3, RZ, 0xc0, !PT ;  /* 0x0000000300077812 */ /* 0x000fe200078ec0ff */
[----:B------:R-:W-:Y:S01]  /*1930*/  ULOP3.LUT UR4, UR4, UR7, URZ, 0x3c, !UPT ;  /* 0x0000000704047292 */ /* 0x000fe2000f8e3c3f */
[----:B------:R-:W-:Y:S01]  /*1940*/  SHF.R.S32.HI R15, RZ, 0x1f, R14 ;  /* 0x0000001fff0f7819 */ /* 0x000fe2000001140e */
[----:B------:R-:W-:Y:S01]  /*1950*/  IMAD R19, R11, UR11, R12 ;  /* 0x0000000b0b137c24 */ /* 0x000fe2000f8e020c */
[----:B------:R-:W-:Y:S01]  /*1960*/  UIMAD UR5, UR8, -0x9, UR5 ;  /* 0xfffffff7080578a4 */ /* 0x000fe2000f8e0205 */
[----:B------:R-:W-:Y:S01]  /*1970*/  IMAD R17, R7, -0x2, R17 ;  /* 0xfffffffe07117824 */ /* 0x000fe200078e0211 */
[----:B------:R-:W-:Y:S01]  /*1980*/  @UP1 ULOP3.LUT UR4, UR4, 0x1, UR8, 0x78, !UPT ;  /* 0x0000000104041892 */ /* 0x000fe2000f8e7808 */
[----:B0-----:R-:W-:Y:S01]  /*1990*/  IMAD.WIDE.U32 R12, R11, UR10, R14 ;  /* 0x0000000a0b0c7c25 */ /* 0x001fe2000f8e000e */
[----:B------:R-:W-:-:S03]  /*19a0*/  IADD3 R7, -R9, UR12, R10 ;  /* 0x0000000c09077c10 */ /* 0x000fc6000fffe10a */
[----:B------:R-:W-:Y:S02]  /*19b0*/  IMAD.IADD R13, R13, 0x1, R19 ;  /* 0x000000010d0d7824 */ /* 0x000fe400078e0213 */
[----:B------:R-:W-:Y:S02]  /*19c0*/  IMAD.IADD R10, R17, 0x1, -R18 ;  /* 0x00000001110a7824 */ /* 0x000fe400078e0a12 */
[----:B------:R-:W-:Y:S01]  /*19d0*/  IMAD.MOV.U32 R9, RZ, RZ, -0x1 ;  /* 0xffffffffff097424 */ /* 0x000fe200078e00ff */
[----:B------:R-:W-:Y:S06]  /*19e0*/  @P0 BRA `(.L_x_22) ;  /* 0x0000004800a00947 */ /* 0x000fec0003800000 */
[----:B------:R-:W0:Y:S01]  /*19f0*/  LDC.64 R96, c[0x0][0x6c8] ;  /* 0x0001b200ff607b82 */ /* 0x000e220000000a00 */
[----:B------:R-:W-:Y:S01]  /*1a00*/  IMAD.WIDE R16, R16, 0x80, RZ ;  /* 0x0000008010107825 */ /* 0x000fe200078e02ff */
[----:B-----5:R-:W-:Y:S01]  /*1a10*/  FSETP.NEU.AND P1, PT, R8, RZ, PT ;  /* 0x000000ff0800720b */ /* 0x020fe20003f2d000 */
[----:B------:R-:W-:Y:S01]  /*1a20*/  BSSY B0, `(.L_x_22) ;  /* 0x00004a4000007945 */ /* 0x000fe20003800000 */
[----:B------:R-:W-:Y:S01]  /*1a30*/  ISETP.GT.AND P0, PT, R10, RZ, PT ;  /* 0x000000ff0a00720c */ /* 0x000fe20003f04270 */
[----:B------:R-:W-:-:S03]  /*1a40*/  IMAD.SHL.U32 R19, R0, 0x2, RZ ;  /* 0x0000000200137824 */ /* 0x000fc600078e00ff */
[----:B------:R-:W-:Y:S02]  /*1a50*/  ISETP.GT.AND P5, PT, R7, RZ, P0 ;  /* 0x000000ff0700720c */ /* 0x000fe400007a4270 */
[----:B------:R-:W-:Y:S01]  /*1a60*/  LOP3.LUT R99, R16, 0x6, R19, 0xf8, !PT ;  /* 0x0000000610637812 */ /* 0x000fe200078ef813 */
[----:B0-----:R-:W-:-:S04]  /*1a70*/  IMAD R18, R17, R96, RZ ;  /* 0x0000006011127224 */ /* 0x001fc800078e02ff */
[----:B------:R-:W-:-:S04]  /*1a80*/  IMAD.WIDE.U32 R22, R99, R96, R12 ;  /* 0x0000006063167225 */ /* 0x000fc800078e000c */
[----:B------:R-:W-:-:S04]  /*1a90*/  IMAD R13, R99, R97, R18 ;  /* 0x00000061630d7224 */ /* 0x000fc800078e0212 */
[----:B------:R-:W-:Y:S01]  /*1aa0*/  IMAD.IADD R21, R23, 0x1, R13 ;  /* 0x0000000117157824 */ /* 0x000fe200078e020d */
[----:B------:R-:W-:Y:S06]  /*1ab0*/  @!P1 BRA `(.L_x_23) ;  /* 0x0000003000ec9947 */ /* 0x000fec0003800000 */
[----:B------:R-:W-:Y:S01]  /*1ac0*/  ULDC.64 UR8, c[0x0][0x6b8] ;  /* 0x0001ae0000087ab9 */ /* 0x000fe20000000a00 */
[----:B------:R-:W-:Y:S01]  /*1ad0*/  ULDC.64 UR12, c[0x0][0x6b0] ;  /* 0x0001ac00000c7ab9 */ /* 0x000fe20000000a00 */
[----:B------:R-:W-:Y:S01]  /*1ae0*/  IMAD R12, R20, UR8, RZ ;  /* 0x00000008140c7c24 */ /* 0x000fe2000f8e02ff */
[----:B------:R-:W-:Y:S01]  /*1af0*/  ULDC.64 UR14, c[0x0][0x6a8] ;  /* 0x0001aa00000e7ab9 */ /* 0x000fe20000000a00 */
[----:B------:R-:W-:Y:S01]  /*1b00*/  IMAD R16, R17, UR12, RZ ;  /* 0x0000000c11107c24 */ /* 0x000fe2000f8e02ff */
[----:B------:R-:W-:Y:S01]  /*1b10*/  ULDC.64 UR10, c[0x0][0x6c0] ;  /* 0x0001b000000a7ab9 */ /* 0x000fe20000000a00 */
[----:B------:R-:W-:-:S04]  /*1b20*/  IMAD.WIDE.U32 R88, R11, UR8, R14 ;  /* 0x000000080b587c25 */ /* 0x000fc8000f8e000e */
[----:B------:R-:W-:Y:S02]  /*1b30*/  IMAD R93, R11, UR9, R12 ;  /* 0x000000090b5d7c24 */ /* 0x000fe4000f8e020c */
[----:B------:R-:W-:Y:S02]  /*1b40*/  IMAD R95, R99, UR13, R16 ;  /* 0x0000000d635f7c24 */ /* 0x000fe4000f8e0210 */
[----:B------:R-:W-:Y:S02]  /*1b50*/  IMAD.IADD R17, R89, 0x1, R93 ;  /* 0x0000000159117824 */ /* 0x000fe400078e025d */
[----:B------:R-:W-:-:S04]  /*1b60*/  IMAD.MOV.U32 R16, RZ, RZ, R88 ;  /* 0x000000ffff107224 */ /* 0x000fc800078e0058 */
[----:B------:R-:W-:-:S04]  /*1b70*/  IMAD.WIDE.U32 R12, R99, UR12, R16 ;  /* 0x0000000c630c7c25 */ /* 0x000fc8000f8e0010 */
[----:B------:R-:W-:Y:S01]  /*1b80*/  IMAD.IADD R13, R13, 0x1, R95 ;  /* 0x000000010d0d7824 */ /* 0x000fe200078e025f */
[----:B------:R-:W-:-:S04]  /*1b90*/  LEA R18, P1, R12, UR14, 0x2 ;  /* 0x0000000e0c127c11 */ /* 0x000fc8000f8210ff */
[----:B------:R-:W-:Y:S02]  /*1ba0*/  LEA.HI.X R19, R12, UR15, R13, 0x2, P1 ;  /* 0x0000000f0c137c11 */ /* 0x000fe400088f140d */
[----:B------:R-:W0:Y:S03]  /*1bb0*/  LDC.64 R12, c[0x0][0x6b0] ;  /* 0x0001ac00ff0c7b82 */ /* 0x000e260000000a00 */
[----:B------:R-:W3:Y:S01]  /*1bc0*/  @P5 LDG.E.LTC128B R23, desc[UR16][R18.64] ;  /* 0x0000001012175981 */ /* 0x000ee2000c1e1920 */
[C---:B------:R-:W-:Y:S01]  /*1bd0*/  LEA R20, P1, R22.reuse, UR10, 0x2 ;  /* 0x0000000a16147c11 */ /* 0x040fe2000f8210ff */
[----:B------:R-:W-:Y:S01]  /*1be0*/  BSSY B1, `(.L_x_24) ;  /* 0x0000016000017945 */ /* 0x000fe20003800000 */
[----:B------:R-:W-:Y:S02]  /*1bf0*/  ISETP.GT.AND P0, PT, R7, 0x8, P0 ;  /* 0x000000080700780c */ /* 0x000fe40000704270 */
[----:B------:R-:W-:-:S02]  /*1c00*/  LEA.HI.X R21, R22, UR11, R21, 0x2, P1 ;  /* 0x0000000b16157c11 */ /* 0x000fc400088f1415 */
[----:B------:R-:W-:Y:S02]  /*1c10*/  ISETP.GT.AND P1, PT, R10, 0x1, PT ;  /* 0x000000010a00780c */ /* 0x000fe40003f24270 */
[----:B------:R-:W-:Y:S01]  /*1c20*/  LEA R22, P6, R96, R20, 0x2 ;  /* 0x0000001460167211 */ /* 0x000fe200078c10ff */
[----:B0-----:R-:W-:-:S04]  /*1c30*/  IMAD.WIDE.U32 R90, R99, UR12, R12 ;  /* 0x0000000c635a7c25 */ /* 0x001fc8000f8e000c */
[----:B------:R-:W-:-:S04]  /*1c40*/  IMAD.WIDE.U32 R12, R99, UR12, R14 ;  /* 0x0000000c630c7c25 */ /* 0x000fc8000f8e000e */
[C---:B------:R-:W-:Y:S02]  /*1c50*/  IMAD.IADD R99, R95.reuse, 0x1, R91 ;  /* 0x000000015f637824 */ /* 0x040fe400078e025b */
[----:B------:R-:W-:Y:S02]  /*1c60*/  IMAD.IADD R13, R95, 0x1, R13 ;  /* 0x000000015f0d7824 */ /* 0x000fe400078e020d */
[----:B------:R-:W-:-:S04]  /*1c70*/  IMAD.WIDE.U32 R12, R11, UR8, R12 ;  /* 0x000000080b0c7c25 */ /* 0x000fc8000f8e000c */
[----:B---3--:R-:W-:Y:S01]  /*1c80*/  FMUL R89, R23, R8 ;  /* 0x0000000817597220 */ /* 0x008fe20000400000 */
[----:B------:R-:W-:-:S03]  /*1c90*/  IMAD.MOV.U32 R91, RZ, RZ, R23 ;  /* 0x000000ffff5b7224 */ /* 0x000fc600078e0017 */
[----:B--2---:R-:W-:Y:S01]  /*1ca0*/  FFMA R101, R24, R6, R89 ;  /* 0x0000000618657223 */ /* 0x004fe20000000059 */
[-C--:B------:R-:W-:Y:S02]  /*1cb0*/  IADD3 R89, P2, R88, R90.reuse, RZ ;  /* 0x0000005a58597210 */ /* 0x080fe40007f5e0ff */
[----:B------:R-:W-:Y:S02]  /*1cc0*/  IADD3 R88, P4, R14, R90, RZ ;  /* 0x0000005a0e587210 */ /* 0x000fe40007f9e0ff */
[----:B------:R0:W-:Y:S01]  /*1cd0*/  @P5 STG.E desc[UR16][R20.64], R101 ;  /* 0x0000006514005986 */ /* 0x0001e2000c101910 */
[----:B------:R-:W-:Y:S01]  /*1ce0*/  ISETP.GT.AND P5, PT, R7, RZ, P1 ;  /* 0x000000ff0700720c */ /* 0x000fe20000fa4270 */
[----:B------:R-:W-:Y:S01]  /*1cf0*/  IMAD.X R24, R99, 0x1, R17, P2 ;  /* 0x0000000163187824 */ /* 0x000fe200010e0611 */
[----:B------:R-:W-:-:S04]  /*1d00*/  LEA R16, P2, R89, UR14, 0x2 ;  /* 0x0000000e59107c11 */ /* 0x000fc8000f8410ff */
[----:B------:R-:W-:-:S07]  /*1d10*/  LEA.HI.X R17, R89, UR15, R24, 0x2, P2 ;  /* 0x0000000f59117c11 */ /* 0x000fce00090f1418 */
[----:B0-----:R-:W-:Y:S05]  /*1d20*/  @!P5 BRA `(.L_x_25) ;  /* 0x000000000004d947 */ /* 0x001fea0003800000 */
[----:B------:R0:W5:Y:S02]  /*1d30*/  LDG.E.LTC128B R91, desc[UR16][R16.64] ;  /* 0x00000010105b7981 */ /* 0x000164000c1e1920 */
.L_x_25:
[----:B------:R-:W-:Y:S05]  /*1d40*/  BSYNC B1 ;  /* 0x0000000000017941 */ /* 0x000fea0003800000 */
.L_x_24:
[----:B-----5:R-:W-:Y:S01]  /*1d50*/  FMUL R14, R91, R8 ;  /* 0x000000085b0e7220 */ /* 0x020fe20000400000 */
[----:B------:R-:W-:Y:S01]  /*1d60*/  LEA.HI.X R23, R96, R21, R97, 0x2, P6 ;  /* 0x0000001560177211 */ /* 0x000fe200030f1461 */
[----:B------:R-:W-:Y:S01]  /*1d70*/  IMAD.IADD R13, R93, 0x1, R13 ;  /* 0x000000015d0d7824 */ /* 0x000fe200078e020d */
[C---:B------:R-:W-:Y:S01]  /*1d80*/  LEA R24, P2, R12.reuse, UR14, 0x2 ;  /* 0x0000000e0c187c11 */ /* 0x040fe2000f8410ff */
[----:B------:R-:W-:Y:S01]  /*1d90*/  FFMA R95, R25, R6, R14 ;  /* 0x00000006195f7223 */ /* 0x000fe2000000000e */
[----:B------:R-:W-:Y:S01]  /*1da0*/  BSSY B1, `(.L_x_26) ;  /* 0x0000006000017945 */ /* 0x000fe20003800000 */
[----:B------:R-:W-:Y:S01]  /*1db0*/  IMAD.X R89, R15, 0x1, R99, P4 ;  /* 0x000000010f597824 */ /* 0x000fe200020e0663 */
[----:B------:R-:W-:Y:S02]  /*1dc0*/  LEA.HI.X R25, R12, UR15, R13, 0x2, P2 ;  /* 0x0000000f0c197c11 */ /* 0x000fe400090f140d */
[----:B------:R1:W-:Y:S01]  /*1dd0*/  @P5 STG.E desc[UR16][R22.64], R95 ;  /* 0x0000005f16005986 */ /* 0x0003e2000c101910 */
[----:B------:R-:W-:Y:S06]  /*1de0*/  @!P0 BRA `(.L_x_27) ;  /* 0x0000000000048947 */ /* 0x000fec0003800000 */
[----:B------:R2:W5:Y:S02]  /*1df0*/  LDG.E.LTC128B R91, desc[UR16][R24.64+0x20] ;  /* 0x00002010185b7981 */ /* 0x000564000c1e1920 */
.L_x_27:
[----:B------:R-:W-:Y:S05]  /*1e00*/  BSYNC B1 ;  /* 0x0000000000017941 */ /* 0x000fea0003800000 */
.L_x_26:
[----:B------:R-:W-:-:S04]  /*1e10*/  IMAD.WIDE.U32 R12, R11, UR8, R88 ;  /* 0x000000080b0c7c25 */ /* 0x000fc8000f8e0058 */
[----:B-----5:R-:W-:Y:S01]  /*1e20*/  FMUL R15, R91, R8 ;  /* 0x000000085b0f7220 */ /* 0x020fe20000400000 */
[----:B------:R-:W-:Y:S01]  /*1e30*/  ISETP.GT.AND P1, PT, R7, 0x8, P1 ;  /* 0x000000080700780c */ /* 0x000fe20000f24270 */
[----:B------:R-:W-:Y:S01]  /*1e40*/  USHF.L.U64.HI UR10, UR12, 0x5, UR13 ;  /* 0x000000050c0a7899 */ /* 0x000fe2000801020d */
[----:B------:R-:W-:Y:S01]  /*1e50*/  IMAD.IADD R11, R93, 0x1, R13 ;  /* 0x000000015d0b7824 */ /* 0x000fe200078e020d */
[----:B------:R-:W-:Y:S01]  /*1e60*/  LEA R14, P5, R12, UR14, 0x2 ;  /* 0x0000000e0c0e7c11 */ /* 0x000fe2000f8a10ff */
[----:B--2---:R-:W-:Y:S01]  /*1e70*/  FFMA R25, R26, R6, R15 ;  /* 0x000000061a197223 */ /* 0x004fe2000000000f */
[----:B------:R-:W-:Y:S01]  /*1e80*/  @P0 IMAD.MOV.U32 R13, RZ, RZ, R21 ;  /* 0x000000ffff0d0224 */ /* 0x000fe200078e0015 */
[----:B------:R-:W-:Y:S01]  /*1e90*/  ISETP.GT.AND P2, PT, R10, 0x8, PT ;  /* 0x000000080a00780c */ /* 0x000fe20003f44270 */
[----:B------:R-:W-:Y:S01]  /*1ea0*/  USHF.L.U32 UR9, UR12, 0x5, URZ ;  /* 0x000000050c097899 */ /* 0x000fe2000800063f */
[----:B------:R-:W-:Y:S01]  /*1eb0*/  LEA.HI.X R15, R12, UR15, R11, 0x2, P5 ;  /* 0x0000000f0c0f7c11 */ /* 0x000fe2000a8f140b */
[----:B------:R-:W-:Y:S01]  /*1ec0*/  @P0 IMAD.MOV.U32 R12, RZ, RZ, R20 ;  /* 0x000000ffff0c0224 */ /* 0x000fe200078e0014 */
[----:B------:R-:W-:Y:S01]  /*1ed0*/  BSSY B1, `(.L_x_28) ;  /* 0x0000005000017945 */ /* 0x000fe20003800000 */
[----:B------:R-:W-:-:S03]  /*1ee0*/  ISETP.GT.AND P4, PT, R7, RZ, P2 ;  /* 0x000000ff0700720c */ /* 0x000fc60001784270 */
[----:B------:R2:W-:Y:S01]  /*1ef0*/  @P0 STG.E desc[UR16][R12.64+0x20], R25 ;  /* 0x000020190c000986 */ /* 0x0005e2000c101910 */
[----:B------:R-:W-:Y:S09]  /*1f00*/  @!P1 BRA `(.L_x_29) ;  /* 0x0000000000049947 */ /* 0x000ff20003800000 */
[----:B------:R3:W5:Y:S02]  /*1f10*/  LDG.E.LTC128B R91, desc[UR16][R14.64+0x20] ;  /* 0x000020100e5b7981 */ /* 0x000764000c1e1920 */
.L_x_29:
[----:B------:R-:W-:Y:S05]  /*1f20*/  BSYNC B1 ;  /* 0x0000000000017941 */ /* 0x000fea0003800000 */
.L_x_28:
[----:B--2--5:R-:W-:Y:S01]  /*1f30*/  FMUL R12, R91, R8 ;  /* 0x000000085b0c7220 */ /* 0x024fe20000400000 */
[----:B------:R-:W-:Y:S01]  /*1f40*/  IADD3 R24, P0, R18, UR9, RZ ;  /* 0x0000000912187c10 */ /* 0x000fe2000ff1e0ff */
[----:B------:R-:W-:Y:S02]  /*1f50*/  IMAD.MOV.U32 R93, RZ, RZ, R91 ;  /* 0x000000ffff5d7224 */ /* 0x000fe400078e005b */
[----:B-1----:R-:W-:Y:S01]  /*1f60*/  FFMA R95, R27, R6, R12 ;  /* 0x000000061b5f7223 */ /* 0x002fe2000000000c */
[----:B---3--:R-:W-:Y:S01]  /*1f70*/  @P1 IMAD.MOV.U32 R14, RZ, RZ, R22 ;  /* 0x000000ffff0e1224 */ /* 0x008fe200078e0016 */
[----:B------:R-:W-:Y:S01]  /*1f80*/  IADD3.X R25, R19, UR10, RZ, P0, !PT ;  /* 0x0000000a13197c10 */ /* 0x000fe200087fe4ff */
[----:B------:R-:W-:-:S05]  /*1f90*/  @P1 IMAD.MOV.U32 R15, RZ, RZ, R23 ;  /* 0x000000ffff0f1224 */ /* 0x000fca00078e0017 */
[----:B------:R1:W-:Y:S04]  /*1fa0*/  @P1 STG.E desc[UR16][R14.64+0x20], R95 ;  /* 0x0000205f0e001986 */ /* 0x0003e8000c101910 */
[----:B------:R-:W2:Y:S01]  /*1fb0*/  @P4 LDG.E.LTC128B R93, desc[UR16][R24.64] ;  /* 0x00000010185d4981 */ /* 0x000ea2000c1e1920 */
[C---:B------:R-:W-:Y:S01]  /*1fc0*/  IMAD.SHL.U32 R12, R96.reuse, 0x20, RZ ;  /* 0x00000020600c7824 */ /* 0x040fe200078e00ff */
[----:B------:R-:W-:Y:S01]  /*1fd0*/  SHF.L.U64.HI R11, R96, 0x5, R97 ;  /* 0x00000005600b7819 */ /* 0x000fe20000010261 */
[----:B------:R-:W-:Y:S01]  /*1fe0*/  BSSY B1, `(.L_x_30) ;  /* 0x000000c000017945 */ /* 0x000fe20003800000 */
[----:B------:R-:W-:Y:S02]  /*1ff0*/  ISETP.GT.AND P0, PT, R10, 0x9, PT ;  /* 0x000000090a00780c */ /* 0x000fe40003f04270 */
[----:B------:R-:W-:-:S02]  /*2000*/  IADD3 R26, P5, R12, R20, RZ ;  /* 0x000000140c1a7210 */ /* 0x000fc40007fbe0ff */
[----:B------:R-:W-:-:S03]  /*2010*/  ISETP.GT.AND P1, PT, R7, RZ, P0 ;  /* 0x000000ff0700720c */ /* 0x000fc60000724270 */
[----:B------:R-:W-:Y:S01]  /*2020*/  IMAD.X R27, R11, 0x1, R21, P5 ;  /* 0x000000010b1b7824 */ /* 0x000fe200028e0615 */
[----:B------:R-:W-:-:S04]  /*2030*/  IADD3 R88, P5, R16, UR9, RZ ;  /* 0x0000000910587c10 */ /* 0x000fc8000ffbe0ff */
[----:B------:R-:W-:Y:S01]  /*2040*/  IADD3.X R89, R17, UR10, RZ, P5, !PT ;  /* 0x0000000a11597c10 */ /* 0x000fe2000affe4ff */
[----:B--2---:R-:W-:-:S04]  /*2050*/  FMUL R13, R93, R8 ;  /* 0x000000085d0d7220 */ /* 0x004fc80000400000 */
[----:B------:R-:W-:-:S05]  /*2060*/  FFMA R13, R28, R6, R13 ;  /* 0x000000061c0d7223 */ /* 0x000fca000000000d */
[----:B------:R1:W-:Y:S01]  /*2070*/  @P4 STG.E desc[UR16][R26.64], R13 ;  /* 0x0000000d1a004986 */ /* 0x0003e2000c101910 */
[----:B------:R-:W-:Y:S05]  /*2080*/  @!P1 BRA `(.L_x_31) ;  /* 0x0000000000049947 */ /* 0x000fea0003800000 */
[----:B------:R2:W5:Y:S02]  /*2090*/  LDG.E.LTC128B R93, desc[UR16][R88.64] ;  /* 0x00000010585d7981 */ /* 0x000564000c1e1920 */
.L_x_31:
[----:B------:R-:W-:Y:S05]  /*20a0*/  BSYNC B1 ;  /* 0x0000000000017941 */ /* 0x000fea0003800000 */
.L_x_30:
[----:B------:R-:W-:Y:S01]  /*20b0*/  UIADD3 UR7, UP0, UR9, 0x20, URZ ;  /* 0x0000002009077890 */ /* 0x000fe2000ff1e03f */
[----:B------:R-:W-:Y:S01]  /*20c0*/  ISETP.GT.AND P2, PT, R7, 0x8, P2 ;  /* 0x000000080700780c */ /* 0x000fe20001744270 */
[----:B-1---5:R-:W-:Y:S01]  /*20d0*/  FMUL R14, R93, R8 ;  /* 0x000000085d0e7220 */ /* 0x022fe20000400000 */
[----:B------:R-:W-:Y:S01]  /*20e0*/  IADD3 R90, P4, R12, R22, RZ ;  /* 0x000000160c5a7210 */ /* 0x000fe20007f9e0ff */
[----:B------:R-:W-:Y:S02]  /*20f0*/  UIADD3.X UR8, URZ, UR10, URZ, UP0, !UPT ;  /* 0x0000000a3f087290 */ /* 0x000fe400087fe43f */
[----:B------:R-:W-:Y:S01]  /*2100*/  IADD3 R18, P5, R18, UR7, RZ ;  /* 0x0000000712127c10 */ /* 0x000fe2000ffbe0ff */
[----:B------:R-:W-:Y:S01]  /*2110*/  FFMA R29, R29, R6, R14 ;  /* 0x000000061d1d7223 */ /* 0x000fe2000000000e */
[----:B------:R-:W-:Y:S02]  /*2120*/  IMAD.X R91, R11, 0x1, R23, P4 ;  /* 0x000000010b5b7824 */ /* 0x000fe400020e0617 */
[----:B------:R-:W-:-:S03]  /*2130*/  IADD3.X R19, R19, UR8, RZ, P5, !PT ;  /* 0x0000000813137c10 */ /* 0x000fc6000affe4ff */
[----:B------:R1:W-:Y:S04]  /*2140*/  @P1 STG.E desc[UR16][R90.64], R29 ;  /* 0x0000001d5a001986 */ /* 0x0003e8000c101910 */
[----:B------:R-:W3:Y:S01]  /*2150*/  @P2 LDG.E.LTC128B R93, desc[UR16][R18.64] ;  /* 0x00000010125d2981 */ /* 0x000ee2000c1e1920 */
[----:B------:R-:W-:Y:S01]  /*2160*/  IADD3 R14, P1, R12, 0x20, RZ ;  /* 0x000000200c0e7810 */ /* 0x000fe20007f3e0ff */
[----:B------:R-:W-:Y:S01]  /*2170*/  BSSY B1, `(.L_x_32) ;  /* 0x000000c000017945 */ /* 0x000fe20003800000 */
[----:B------:R-:W-:Y:S02]  /*2180*/  ISETP.GT.AND P4, PT, R7, 0x8, P0 ;  /* 0x000000080700780c */ /* 0x000fe40000784270 */
[----:B------:R-:W-:Y:S01]  /*2190*/  IADD3 R20, P5, R14, R20, RZ ;  /* 0x000000140e147210 */ /* 0x000fe20007fbe0ff */
[----:B------:R-:W-:Y:S01]  /*21a0*/  IMAD.X R13, RZ, RZ, R11, P1 ;  /* 0x000000ffff0d7224 */ /* 0x000fe200008e060b */
[----:B0-----:R-:W-:-:S03]  /*21b0*/  IADD3 R16, P0, R16, UR7, RZ ;  /* 0x0000000710107c10 */ /* 0x001fc6000ff1e0ff */
[----:B------:R-:W-:Y:S01]  /*21c0*/  IMAD.X R21, R13, 0x1, R21, P5 ;  /* 0x000000010d157824 */ /* 0x000fe200028e0615 */
[----:B------:R-:W-:Y:S01]  /*21d0*/  IADD3.X R17, R17, UR8, RZ, P0, !PT ;  /* 0x0000000811117c10 */ /* 0x000fe200087fe4ff */
[----:B---3--:R-:W-:-:S04]  /*21e0*/  FMUL R15, R93, R8 ;  /* 0x000000085d0f7220 */ /* 0x008fc80000400000 */
[----:B------:R-:W-:-:S05]  /*21f0*/  FFMA R15, R30, R6, R15 ;  /* 0x000000061e0f7223 */ /* 0x000fca000000000f */
[----:B------:R1:W-:Y:S01]  /*2200*/  @P2 STG.E desc[UR16][R20.64], R15 ;  /* 0x0000000f14002986 */ /* 0x0003e2000c101910 */
[----:B------:R-:W-:Y:S05]  /*2210*/  @!P4 BRA `(.L_x_33) ;  /* 0x000000000004c947 */ /* 0x000fea0003800000 */
[----:B------:R0:W5:Y:S02]  /*2220*/  LDG.E.LTC128B R93, desc[UR16][R16.64] ;  /* 0x00000010105d7981 */ /* 0x000164000c1e1920 */
.L_x_33:
[----:B------:R-:W-:Y:S05]  /*2230*/  BSYNC B1 ;  /* 0x0000000000017941 */ /* 0x000fea0003800000 */
.L_x_32:
[----:B0-----:R-:W-:Y:S01]  /*2240*/  IADD3 R16, P2, R14, R22, RZ ;  /* 0x000000160e107210 */ /* 0x001fe20007f5e0ff */
[----:B-----5:R-:W-:Y:S01]  /*2250*/  FMUL R18, R93, R8 ;  /* 0x000000085d127220 */ /* 0x020fe20000400000 */
[C---:B------:R-:W-:Y:S01]  /*2260*/  ISETP.GT.AND P1, PT, R10.reuse, 0x10, PT ;  /* 0x000000100a00780c */ /* 0x040fe20003f24270 */
[----:B------:R-:W-:Y:S01]  /*2270*/  BSSY B1, `(.L_x_34) ;  /* 0x000000b000017945 */ /* 0x000fe20003800000 */
[----:B------:R-:W-:Y:S01]  /*2280*/  ISETP.GT.AND P0, PT, R10, 0x11, PT ;  /* 0x000000110a00780c */ /* 0x000fe20003f04270 */
[----:B------:R-:W-:Y:S01]  /*2290*/  FFMA R31, R31, R6, R18 ;  /* 0x000000061f1f7223 */ /* 0x000fe20000000012 */
[----:B------:R-:W-:Y:S01]  /*22a0*/  IMAD.X R17, R13, 0x1, R23, P2 ;  /* 0x000000010d117824 */ /* 0x000fe200010e0617 */
[----:B------:R-:W-:Y:S02]  /*22b0*/  ISETP.GT.AND P5, PT, R7, RZ, P1 ;  /* 0x000000ff0700720c */ /* 0x000fe40000fa4270 */
[----:B------:R-:W-:Y:S02]  /*22c0*/  IADD3 R18, P2, R24, UR9, RZ ;  /* 0x0000000918127c10 */ /* 0x000fe4000ff5e0ff */
[----:B------:R0:W-:Y:S01]  /*22d0*/  @P4 STG.E desc[UR16][R16.64], R31 ;  /* 0x0000001f10004986 */ /* 0x0001e2000c101910 */
[----:B-1----:R-:W-:-:S02]  /*22e0*/  IADD3 R20, P6, R26, R12, RZ ;  /* 0x0000000c1a147210 */ /* 0x002fc40007fde0ff */
[----:B------:R-:W-:-:S06]  /*22f0*/  IADD3.X R19, R25, UR10, RZ, P2, !PT ;  /* 0x0000000a19137c10 */ /* 0x000fcc00097fe4ff */
[----:B------:R-:W-:Y:S05]  /*2300*/  @!P5 BRA `(.L_x_35) ;  /* 0x000000000004d947 */ /* 0x000fea0003800000 */
[----:B------:R1:W5:Y:S02]  /*2310*/  LDG.E.LTC128B R93, desc[UR16][R18.64] ;  /* 0x00000010125d7981 */ /* 0x000364000c1e1920 */
.L_x_35:
[----:B------:R-:W-:Y:S05]  /*2320*/  BSYNC B1 ;  /* 0x0000000000017941 */ /* 0x000fea0003800000 */
.L_x_34:
[----:B-----5:R-:W-:Y:S01]  /*2330*/  FMUL R15, R93, R8 ;  /* 0x000000085d0f7220 */ /* 0x020fe20000400000 */
[----:B------:R-:W-:Y:S01]  /*2340*/  IMAD.X R21, R27, 0x1, R11, P6 ;  /* 0x000000011b157824 */ /* 0x000fe200030e060b */
[----:B------:R-:W-:Y:S01]  /*2350*/  ISETP.GT.AND P2, PT, R7, RZ, P0 ;  /* 0x000000ff0700720c */ /* 0x000fe20000744270 */
[----:B------:R-:W-:Y:S01]  /*2360*/  BSSY B1, `(.L_x_36) ;  /* 0x0000008000017945 */ /* 0x000fe20003800000 */
[----:B------:R-:W-:Y:S01]  /*2370*/  FFMA R15, R32, R6, R15 ;  /* 0x00000006200f7223 */ /* 0x000fe2000000000f */
[----:B0-----:R-:W-:Y:S02]  /*2380*/  IADD3 R16, P6, R88, UR9, RZ ;  /* 0x0000000958107c10 */ /* 0x001fe4000ffde0ff */
[----:B------:R-:W-:Y:S02]  /*2390*/  IADD3 R22, P4, R90, R12, RZ ;  /* 0x0000000c5a167210 */ /* 0x000fe40007f9e0ff */
[----:B------:R0:W-:Y:S01]  /*23a0*/  @P5 STG.E desc[UR16][R20.64], R15 ;  /* 0x0000000f14005986 */ /* 0x0001e2000c101910 */
[----:B------:R-:W-:-:S05]  /*23b0*/  IADD3.X R17, R89, UR10, RZ, P6, !PT ;  /* 0x0000000a59117c10 */ /* 0x000fca000b7fe4ff */
[----:B------:R-:W-:Y:S05]  /*23c0*/  @!P2 BRA `(.L_x_37) ;  /* 0x000000000004a947 */ /* 0x000fea0003800000 */
[----:B------:R3:W5:Y:S02]  /*23d0*/  LDG.E.LTC128B R93, desc[UR16][R16.64] ;  /* 0x00000010105d7981 */ /* 0x000764000c1e1920 */
.L_x_37:
[----:B------:R-:W-:Y:S05]  /*23e0*/  BSYNC B1 ;  /* 0x0000000000017941 */ /* 0x000fea0003800000 */
.L_x_36:
[----:B-----5:R-:W-:Y:S01]  /*23f0*/  FMUL R28, R93, R8 ;  /* 0x000000085d1c7220 */ /* 0x020fe20000400000 */
[----:B------:R-:W-:Y:S01]  /*2400*/  IMAD.X R23, R91, 0x1, R11, P4 ;  /* 0x000000015b177824 */ /* 0x000fe200020e060b */
[----:B------:R-:W-:Y:S01]  /*2410*/  ISETP.GT.AND P1, PT, R7, 0x8, P1 ;  /* 0x000000080700780c */ /* 0x000fe20000f24270 */
[----:B------:R-:W-:Y:S01]  /*2420*/  BSSY B1, `(.L_x_38) ;  /* 0x0000008000017945 */ /* 0x000fe20003800000 */
[----:B------:R-:W-:Y:S01]  /*2430*/  FFMA R33, R33, R6, R28 ;  /* 0x0000000621217223 */ /* 0x000fe2000000001c */
[----:B------:R-:W-:Y:S02]  /*2440*/  IADD3 R24, P4, R24, UR7, RZ ;  /* 0x0000000718187c10 */ /* 0x000fe4000ff9e0ff */
[----:B------:R-:W-:Y:S02]  /*2450*/  IADD3 R28, P5, R14, R26, RZ ;  /* 0x0000001a0e1c7210 */ /* 0x000fe40007fbe0ff */
[----:B------:R4:W-:Y:S01]  /*2460*/  @P2 STG.E desc[UR16][R22.64], R33 ;  /* 0x0000002116002986 */ /* 0x0009e2000c101910 */
[----:B------:R-:W-:-:S05]  /*2470*/  IADD3.X R25, R25, UR8, RZ, P4, !PT ;  /* 0x0000000819197c10 */ /* 0x000fca000a7fe4ff */
[----:B------:R-:W-:Y:S05]  /*2480*/  @!P1 BRA `(.L_x_39) ;  /* 0x0000000000049947 */ /* 0x000fea0003800000 */
[----:B------:R0:W5:Y:S02]  /*2490*/  LDG.E.LTC128B R93, desc[UR16][R24.64] ;  /* 0x00000010185d7981 */ /* 0x000164000c1e1920 */
.L_x_39:
[----:B------:R-:W-:Y:S05]  /*24a0*/  BSYNC B1 ;  /* 0x0000000000017941 */ /* 0x000fea0003800000 */
.L_x_38:
[----:B0----5:R-:W-:Y:S01]  /*24b0*/  FMUL R15, R93, R8 ;  /* 0x000000085d0f7220 */ /* 0x021fe20000400000 */
[----:B------:R-:W-:Y:S01]  /*24c0*/  IMAD.X R29, R13, 0x1, R27, P5 ;  /* 0x000000010d1d7824 */ /* 0x000fe200028e061b */
[----:B------:R-:W-:Y:S01]  /*24d0*/  ISETP.GT.AND P2, PT, R7, 0x8, P0 ;  /* 0x000000080700780c */ /* 0x000fe20000744270 */
[----:B------:R-:W-:Y:S01]  /*24e0*/  BSSY B1, `(.L_x_40) ;  /* 0x0000007000017945 */ /* 0x000fe20003800000 */
[----:B------:R-:W-:Y:S01]  /*24f0*/  FFMA R15, R34, R6, R15 ;  /* 0x00000006220f7223 */ /* 0x000fe2000000000f */
[----:B------:R-:W-:-:S04]  /*2500*/  IADD3 R24, P0, R88, UR7, RZ ;  /* 0x0000000758187c10 */ /* 0x000fc8000ff1e0ff */
[----:B------:R0:W-:Y:S01]  /*2510*/  @P1 STG.E desc[UR16][R28.64], R15 ;  /* 0x0000000f1c001986 */ /* 0x0001e2000c101910 */
[----:B------:R-:W-:-:S05]  /*2520*/  IADD3.X R25, R89, UR8, RZ, P0, !PT ;  /* 0x0000000859197c10 */ /* 0x000fca00087fe4ff */
[----:B------:R-:W-:Y:S05]  /*2530*/  @!P2 BRA `(.L_x_41) ;  /* 0x000000000004a947 */ /* 0x000fea0003800000 */
[----:B------:R0:W5:Y:S02]  /*2540*/  LDG.E.LTC128B R93, desc[UR16][R24.64] ;  /* 0x00000010185d7981 */ /* 0x000164000c1e1920 */
.L_x_41:
[----:B------:R-:W-:Y:S05]  /*2550*/  BSYNC B1 ;  /* 0x0000000000017941 */ /* 0x000fea0003800000 */
.L_x_40:
        /* <DEDUP_REMOVED lines=10> */
[----:B------:R-:W-:-:S02]  /*2600*/  IADD3 R28, P5, R20, R12, RZ ;  /* 0x0000000c141c7210 */ /* 0x000fc40007fbe0ff */
[----:B------:R-:W-:-:S06]  /*2610*/  IADD3.X R27, R19, UR10, RZ, P6, !PT ;  /* 0x0000000a131b7c10 */ /* 0x000fcc000b7fe4ff */
[----:B------:R-:W-:Y:S05]  /*2620*/  @!P4 BRA `(.L_x_43) ;  /* 0x000000000004c947 */ /* 0x000fea0003800000 */
[----:B------:R0:W5:Y:S02]  /*2630*/  LDG.E.LTC128B R93, desc[UR16][R26.64] ;  /* 0x000000101a5d7981 */ /* 0x000164000c1e1920 */
.L_x_43:
[----:B------:R-:W-:Y:S05]  /*2640*/  BSYNC B1 ;  /* 0x0000000000017941 */ /* 0x000fea0003800000 */
.L_x_42:
        /* <DEDUP_REMOVED lines=11> */
.L_x_45:
[----:B------:R-:W-:Y:S05]  /*2700*/  BSYNC B1 ;  /* 0x0000000000017941 */ /* 0x000fea0003800000 */
.L_x_44:
[----:B-----5:R-:W-:Y:S01]  /*2710*/  FMUL R32, R93, R8 ;  /* 0x000000085d207220 */ /* 0x020fe20000400000 */
[----:B------:R-:W-:Y:S01]  /*2720*/  IMAD.X R31, R23, 0x1, R11, P5 ;  /* 0x00000001171f7824 */ /* 0x000fe200028e060b */
[----:B------:R-:W-:Y:S01]  /*2730*/  ISETP.GT.AND P1, PT, R7, 0x8, P1 ;  /* 0x000000080700780c */ /* 0x000fe20000f24270 */
[----:B------:R-:W-:Y:S01]  /*2740*/  BSSY B1, `(.L_x_46) ;  /* 0x0000008000017945 */ /* 0x000fe20003800000 */
[----:B------:R-:W-:Y:S01]  /*2750*/  FFMA R37, R37, R6, R32 ;  /* 0x0000000625257223 */ /* 0x000fe20000000020 */
[----:B-1----:R-:W-:Y:S02]  /*2760*/  IADD3 R18, P4, R18, UR7, RZ ;  /* 0x0000000712127c10 */ /* 0x002fe4000ff9e0ff */
[----:B------:R-:W-:Y:S02]  /*2770*/  IADD3 R32, P5, R20, R14, RZ ;  /* 0x0000000e14207210 */ /* 0x000fe40007fbe0ff */
[----:B------:R1:W-:Y:S01]  /*2780*/  @P2 STG.E desc[UR16][R30.64], R37 ;  /* 0x000000251e002986 */ /* 0x0003e2000c101910 */
[----:B------:R-:W-:-:S05]  /*2790*/  IADD3.X R19, R19, UR8, RZ, P4, !PT ;  /* 0x0000000813137c10 */ /* 0x000fca000a7fe4ff */
[----:B------:R-:W-:Y:S05]  /*27a0*/  @!P1 BRA `(.L_x_47) ;  /* 0x0000000000049947 */ /* 0x000fea0003800000 */
[----:B------:R0:W5:Y:S02]  /*27b0*/  LDG.E.LTC128B R93, desc[UR16][R18.64] ;  /* 0x00000010125d7981 */ /* 0x000164000c1e1920 */
.L_x_47:
[----:B------:R-:W-:Y:S05]  /*27c0*/  BSYNC B1 ;  /* 0x0000000000017941 */ /* 0x000fea0003800000 */
.L_x_46:
[----:B0----5:R-:W-:Y:S01]  /*27d0*/  FMUL R15, R93, R8 ;  /* 0x000000085d0f7220 */ /* 0x021fe20000400000 */
[----:B----4-:R-:W-:Y:S01]  /*27e0*/  IMAD.X R33, R21, 0x1, R13, P5 ;  /* 0x0000000115217824 */ /* 0x010fe200028e060d */
[----:B------:R-:W-:Y:S01]  /*27f0*/  ISETP.GT.AND P2, PT, R7, 0x8, P0 ;  /* 0x000000080700780c */ /* 0x000fe20000744270 */
[----:B------:R-:W-:Y:S01]  /*2800*/  BSSY B1, `(.L_x_48) ;  /* 0x0000007000017945 */ /* 0x000fe20003800000 */
[----:B------:R-:W-:Y:S01]  /*2810*/  FFMA R15, R38, R6, R15 ;  /* 0x00000006260f7223 */ /* 0x000fe2000000000f */
[----:B---3--:R-:W-:-:S04]  /*2820*/  IADD3 R16, P0, R16, UR7, RZ ;  /* 0x0000000710107c10 */ /* 0x008fc8000ff1e0ff */
[----:B------:R0:W-:Y:S01]  /*2830*/  @P1 STG.E desc[UR16][R32.64], R15 ;  /* 0x0000000f20001986 */ /* 0x0001e2000c101910 */
[----:B------:R-:W-:-:S05]  /*2840*/  IADD3.X R17, R17, UR8, RZ, P0, !PT ;  /* 0x0000000811117c10 */ /* 0x000fca00087fe4ff */
[----:B------:R-:W-:Y:S05]  /*2850*/  @!P2 BRA `(.L_x_49) ;  /* 0x000000000004a947 */ /* 0x000fea0003800000 */
[----:B------:R3:W5:Y:S02]  /*2860*/  LDG.E.LTC128B R93, desc[UR16][R16.64] ;  /* 0x00000010105d7981 */ /* 0x000764000c1e1920 */
.L_x_49:
[----:B------:R-:W-:Y:S05]  /*2870*/  BSYNC B1 ;  /* 0x0000000000017941 */ /* 0x000fea0003800000 */
.L_x_48:
[----:B---3--:R-:W-:Y:S01]  /*2880*/  IADD3 R16, P5, R22, R14, RZ ;  /* 0x0000000e16107210 */ /* 0x008fe20007fbe0ff */
        /* <DEDUP_REMOVED lines=13> */
.L_x_51:
[----:B------:R-:W-:Y:S05]  /*2960*/  BSYNC B1 ;  /* 0x0000000000017941 */ /* 0x000fea0003800000 */
.L_x_50:
[----:B0----5:R-:W-:Y:S01]  /*2970*/  FMUL R15, R93, R8 ;  /* 0x000000085d0f7220 */ /* 0x021fe20000400000 */
[----:B------:R-:W-:Y:S01]  /*2980*/  IMAD.X R21, R29, 0x1, R11, P5 ;  /* 0x000000011d157824 */ /* 0x000fe200028e060b */
[----:B------:R-:W-:Y:S01]  /*2990*/  ISETP.GT.AND P2, PT, R7, RZ, P0 ;  /* 0x000000ff0700720c */ /* 0x000fe20000744270 */
[----:B------:R-:W-:Y:S01]  /*29a0*/  BSSY B1, `(.L_x_52) ;  /* 0x0000008000017945 */ /* 0x000fe20003800000 */
[----:B------:R-:W-:Y:S01]  /*29b0*/  FFMA R15, R40, R6, R15 ;  /* 0x00000006280f7223 */ /* 0x000fe2000000000f */
[----:B---3--:R-:W-:Y:S02]  /*29c0*/  IADD3 R16, P6, R24, UR9, RZ ;  /* 0x0000000918107c10 */ /* 0x008fe4000ffde0ff */
[----:B------:R-:W-:Y:S02]  /*29d0*/  IADD3 R22, P5, R30, R12, RZ ;  /* 0x0000000c1e167210 */ /* 0x000fe40007fbe0ff */
[----:B------:R0:W-:Y:S01]  /*29e0*/  @P4 STG.E desc[UR16][R20.64], R15 ;  /* 0x0000000f14004986 */ /* 0x0001e2000c101910 */
[----:B------:R-:W-:-:S05]  /*29f0*/  IADD3.X R17, R25, UR10, RZ, P6, !PT ;  /* 0x0000000a19117c10 */ /* 0x000fca000b7fe4ff */
[----:B------:R-:W-:Y:S05]  /*2a00*/  @!P2 BRA `(.L_x_53) ;  /* 0x000000000004a947 */ /* 0x000fea0003800000 */
[----:B------:R3:W5:Y:S02]  /*2a10*/  LDG.E.LTC128B R93, desc[UR16][R16.64] ;  /* 0x00000010105d7981 */ /* 0x000764000c1e1920 */
.L_x_53:
[----:B------:R-:W-:Y:S05]  /*2a20*/  BSYNC B1 ;  /* 0x0000000000017941 */ /* 0x000fea0003800000 */
.L_x_52:
        /* <DEDUP_REMOVED lines=11> */
.L_x_55:
[----:B------:R-:W-:Y:S05]  /*2ae0*/  BSYNC B1 ;  /* 0x0000000000017941 */ /* 0x000fea0003800000 */
.L_x_54:
        /* <DEDUP_REMOVED lines=10> */
.L_x_57:
[----:B------:R-:W-:Y:S05]  /*2b90*/  BSYNC B1 ;  /* 0x0000000000017941 */ /* 0x000fea0003800000 */
.L_x_56:
        /* <DEDUP_REMOVED lines=14> */
.L_x_59:
[----:B------:R-:W-:Y:S05]  /*2c80*/  BSYNC B1 ;  /* 0x0000000000017941 */ /* 0x000fea0003800000 */
.L_x_58:
[----:B-----5:R-:W-:Y:S01]  /*2c90*/  FMUL R15, R93, R8 ;  /* 0x000000085d0f7220 */ /* 0x020fe20000400000 */
[----:B------:R-:W-:Y:S01]  /*2ca0*/  IMAD.X R29, R21, 0x1, R11, P5 ;  /* 0x00000001151d7824 */ /* 0x000fe200028e060b */
[----:B------:R-:W-:Y:S01]  /*2cb0*/  ISETP.GT.AND P2, PT, R7, RZ, P0 ;  /* 0x000000ff0700720c */ /* 0x000fe20000744270 */
[----:B------:R-:W-:Y:S01]  /*2cc0*/  BSSY B1, `(.L_x_60) ;  /* 0x0000008000017945 */ /* 0x000fe20003800000 */
[----:B------:R-:W-:Y:S01]  /*2cd0*/  FFMA R15, R44, R6, R15 ;  /* 0x000000062c0f7223 */ /* 0x000fe2000000000f */
[----:B0-----:R-:W-:Y:S02]  /*2ce0*/  IADD3 R24, P6, R16, UR9, RZ ;  /* 0x0000000910187c10 */ /* 0x001fe4000ffde0ff */
[----:B-1----:R-:W-:Y:S02]  /*2cf0*/  IADD3 R30, P5, R22, R12, RZ ;  /* 0x0000000c161e7210 */ /* 0x002fe40007fbe0ff */
[----:B------:R0:W-:Y:S01]  /*2d00*/  @P4 STG.E desc[UR16][R28.64], R15 ;  /* 0x0000000f1c004986 */ /* 0x0001e2000c101910 */
[----:B------:R-:W-:-:S05]  /*2d10*/  IADD3.X R25, R17, UR10, RZ, P6, !PT ;  /* 0x0000000a11197c10 */ /* 0x000fca000b7fe4ff */
[----:B------:R-:W-:Y:S05]  /*2d20*/  @!P2 BRA `(.L_x_61) ;  /* 0x000000000004a947 */ /* 0x000fea0003800000 */
[----:B------:R1:W5:Y:S02]  /*2d30*/  LDG.E.LTC128B R93, desc[UR16][R24.64] ;  /* 0x00000010185d7981 */ /* 0x000364000c1e1920 */
.L_x_61:
[----:B------:R-:W-:Y:S05]  /*2d40*/  BSYNC B1 ;  /* 0x0000000000017941 */ /* 0x000fea0003800000 */
.L_x_60:
[----:B-----5:R-:W-:Y:S01]  /*2d50*/  FMUL R32, R93, R8 ;  /* 0x000000085d207220 */ /* 0x020fe20000400000 */
[----:B------:R-:W-:Y:S01]  /*2d60*/  IMAD.X R31, R23, 0x1, R11, P5 ;  /* 0x00000001171f7824 */ /* 0x000fe200028e060b */
[----:B------:R-:W-:Y:S01]  /*2d70*/  ISETP.GT.AND P1, PT, R7, 0x8, P1 ;  /* 0x000000080700780c */ /* 0x000fe20000f24270 */
[----:B------:R-:W-:Y:S01]  /*2d80*/  BSSY B1, `(.L_x_62) ;  /* 0x0000008000017945 */ /* 0x000fe20003800000 */
[----:B------:R-:W-:Y:S01]  /*2d90*/  FFMA R45, R45, R6, R32 ;  /* 0x000000062d2d7223 */ /* 0x000fe20000000020 */
[----:B----4-:R-:W-:Y:S02]  /*2da0*/  IADD3 R18, P4, R18, UR7, RZ ;  /* 0x0000000712127c10 */ /* 0x010fe4000ff9e0ff */
[----:B------:R-:W-:Y:S02]  /*2db0*/  IADD3 R32, P5, R20, R14, RZ ;  /* 0x0000000e14207210 */ /* 0x000fe40007fbe0ff */
[----:B------:R4:W-:Y:S01]  /*2dc0*/  @P2 STG.E desc[UR16][R30.64], R45 ;  /* 0x0000002d1e002986 */ /* 0x0009e2000c101910 */
[----:B------:R-:W-:-:S05]  /*2dd0*/  IADD3.X R19, R19, UR8, RZ, P4, !PT ;  /* 0x0000000813137c10 */ /* 0x000fca000a7fe4ff */
[----:B------:R-:W-:Y:S05]  /*2de0*/  @!P1 BRA `(.L_x_63) ;  /* 0x0000000000049947 */ /* 0x000fea0003800000 */
[----:B------:R0:W5:Y:S02]  /*2df0*/  LDG.E.LTC128B R93, desc[UR16][R18.64] ;  /* 0x00000010125d7981 */ /* 0x000164000c1e1920 */
.L_x_63:
[----:B------:R-:W-:Y:S05]  /*2e00*/  BSYNC B1 ;  /* 0x0000000000017941 */ /* 0x000fea0003800000 */
.L_x_62:
[----:B0----5:R-:W-:Y:S01]  /*2e10*/  FMUL R15, R93, R8 ;  /* 0x000000085d0f7220 */ /* 0x021fe20000400000 */
[----:B------:R-:W-:Y:S01]  /*2e20*/  IMAD.X R33, R21, 0x1, R13, P5 ;  /* 0x0000000115217824 */ /* 0x000fe200028e060d */
        /* <DEDUP_REMOVED lines=8> */
.L_x_65:
[----:B------:R-:W-:Y:S05]  /*2eb0*/  BSYNC B1 ;  /* 0x0000000000017941 */ /* 0x000fea0003800000 */
.L_x_64:
        /* <DEDUP_REMOVED lines=14> */
.L_x_67:
[----:B------:R-:W-:Y:S05]  /*2fa0*/  BSYNC B1 ;  /* 0x0000000000017941 */ /* 0x000fea0003800000 */
.L_x_66:
        /* <DEDUP_REMOVED lines=11> */
.L_x_69:
[----:B------:R-:W-:Y:S05]  /*3060*/  BSYNC B1 ;  /* 0x0000000000017941 */ /* 0x000fea0003800000 */
.L_x_68:
        /* <DEDUP_REMOVED lines=11> */
.L_x_71:
[----:B------:R-:W-:Y:S05]  /*3120*/  BSYNC B1 ;  /* 0x0000000000017941 */ /* 0x000fea0003800000 */
.L_x_70:
[----:B0----5:R-:W-:Y:S01]  /*3130*/  FMUL R15, R93, R8 ;  /* 0x000000085d0f7220 */ /* 0x021fe20000400000 */
[----:B------:R-:W-:Y:S01]  /*3140*/  IMAD.X R33, R29, 0x1, R13, P5 ;  /* 0x000000011d217824 */ /* 0x000fe200028e060d */
[----:B------:R-:W-:Y:S01]  /*3150*/  ISETP.GT.AND P2, PT, R7, 0x8, P0 ;  /* 0x000000080700780c */ /* 0x000fe20000744270 */
[----:B------:R-:W-:Y:S01]  /*3160*/  BSSY B1, `(.L_x_72) ;  /* 0x0000007000017945 */ /* 0x000fe20003800000 */
[----:B------:R-:W-:Y:S01]  /*3170*/  FFMA R15, R50, R6, R15 ;  /* 0x00000006320f7223 */ /* 0x000fe2000000000f */
[----:B-1----:R-:W-:-:S04]  /*3180*/  IADD3 R24, P0, R24, UR7, RZ ;  /* 0x0000000718187c10 */ /* 0x002fc8000ff1e0ff */
[----:B------:R0:W-:Y:S01]  /*3190*/  @P1 STG.E desc[UR16][R32.64], R15 ;  /* 0x0000000f20001986 */ /* 0x0001e2000c101910 */
[----:B------:R-:W-:-:S05]  /*31a0*/  IADD3.X R25, R25, UR8, RZ, P0, !PT ;  /* 0x0000000819197c10 */ /* 0x000fca00087fe4ff */
[----:B------:R-:W-:Y:S05]  /*31b0*/  @!P2 BRA `(.L_x_73) ;  /* 0x000000000004a947 */ /* 0x000fea0003800000 */
[----:B------:R1:W5:Y:S02]  /*31c0*/  LDG.E.LTC128B R93, desc[UR16][R24.64] ;  /* 0x00000010185d7981 */ /* 0x000364000c1e1920 */
.L_x_73:
[----:B------:R-:W-:Y:S05]  /*31d0*/  BSYNC B1 ;  /* 0x0000000000017941 */ /* 0x000fea0003800000 */
.L_x_72:
[----:B-1----:R-:W-:Y:S01]  /*31e0*/  IADD3 R24, P5, R30, R14, RZ ;  /* 0x0000000e1e187210 */ /* 0x002fe20007fbe0ff */
        /* <DEDUP_REMOVED lines=13> */
.L_x_75:
[----:B------:R-:W-:Y:S05]  /*32c0*/  BSYNC B1 ;  /* 0x0000000000017941 */ /* 0x000fea0003800000 */
.L_x_74:
[----:B0----5:R-:W-:Y:S01]  /*32d0*/  FMUL R15, R93, R8 ;  /* 0x000000085d0f7220 */ /* 0x021fe20000400000 */
[----:B------:R-:W-:Y:S01]  /*32e0*/  IMAD.X R29, R21, 0x1, R11, P5 ;  /* 0x00000001151d7824 */ /* 0x000fe200028e060b */
[----:B------:R-:W-:Y:S01]  /*32f0*/  ISETP.GT.AND P2, PT, R7, RZ, P0 ;  /* 0x000000ff0700720c */ /* 0x000fe20000744270 */
[----:B------:R-:W-:Y:S01]  /*3300*/  BSSY B1, `(.L_x_76) ;  /* 0x0000008000017945 */ /* 0x000fe20003800000 */
[----:B------:R-:W-:Y:S01]  /*3310*/  FFMA R15, R52, R6, R15 ;  /* 0x00000006340f7223 */ /* 0x000fe2000000000f */
[----:B-1----:R-:W-:Y:S02]  /*3320*/  IADD3 R24, P6, R16, UR9, RZ ;  /* 0x0000000910187c10 */ /* 0x002fe4000ffde0ff */
[----:B----4-:R-:W-:Y:S02]  /*3330*/  IADD3 R30, P5, R22, R12, RZ ;  /* 0x0000000c161e7210 */ /* 0x010fe40007fbe0ff */
[----:B------:R0:W-:Y:S01]  /*3340*/  @P4 STG.E desc[UR16][R28.64], R15 ;  /* 0x0000000f1c004986 */ /* 0x0001e2000c101910 */
[----:B------:R-:W-:-:S05]  /*3350*/  IADD3.X R25, R17, UR10, RZ, P6, !PT ;  /* 0x0000000a11197c10 */ /* 0x000fca000b7fe4ff */
[----:B------:R-:W-:Y:S05]  /*3360*/  @!P2 BRA `(.L_x_77) ;  /* 0x000000000004a947 */ /* 0x000fea0003800000 */
[----:B------:R1:W5:Y:S02]  /*3370*/  LDG.E.LTC128B R93, desc[UR16][R24.64] ;  /* 0x00000010185d7981 */ /* 0x000364000c1e1920 */
.L_x_77:
[----:B------:R-:W-:Y:S05]  /*3380*/  BSYNC B1 ;  /* 0x0000000000017941 */ /* 0x000fea0003800000 */
.L_x_76:
        /* <DEDUP_REMOVED lines=11> */
.L_x_79:
[----:B------:R-:W-:Y:S05]  /*3440*/  BSYNC B1 ;  /* 0x0000000000017941 */ /* 0x000fea0003800000 */
.L_x_78:
        /* <DEDUP_REMOVED lines=10> */
.L_x_81:
[----:B------:R-:W-:Y:S05]  /*34f0*/  BSYNC B1 ;  /* 0x0000000000017941 */ /* 0x000fea0003800000 */
.L_x_80:
        /* <DEDUP_REMOVED lines=14> */
.L_x_83:
[----:B------:R-:W-:Y:S05]  /*35e0*/  BSYNC B1 ;  /* 0x0000000000017941 */ /* 0x000fea0003800000 */
.L_x_82:
        /* <DEDUP_REMOVED lines=11> */
.L_x_85:
[----:B------:R-:W-:Y:S05]  /*36a0*/  BSYNC B1 ;  /* 0x0000000000017941 */ /* 0x000fea0003800000 */
.L_x_84:
        /* <DEDUP_REMOVED lines=11> */
.L_x_87:
[----:B------:R-:W-:Y:S05]  /*3760*/  BSYNC B1 ;  /* 0x0000000000017941 */ /* 0x000fea0003800000 */
.L_x_86:
        /* <DEDUP_REMOVED lines=10> */
.L_x_89:
[----:B------:R-:W-:Y:S05]  /*3810*/  BSYNC B1 ;  /* 0x0000000000017941 */ /* 0x000fea0003800000 */
.L_x_88:
        /* <DEDUP_REMOVED lines=14> */
.L_x_91:
[----:B------:R-:W-:Y:S05]  /*3900*/  BSYNC B1 ;  /* 0x0000000000017941 */ /* 0x000fea0003800000 */
.L_x_90:
        /* <DEDUP_REMOVED lines=11> */
.L_x_93:
[----:B------:R-:W-:Y:S05]  /*39c0*/  BSYNC B1 ;  /* 0x0000000000017941 */ /* 0x000fea0003800000 */
.L_x_92:
        /* <DEDUP_REMOVED lines=11> */
.L_x_95:
[----:B------:R-:W-:Y:S05]  /*3a80*/  BSYNC B1 ;  /* 0x0000000000017941 */ /* 0x000fea0003800000 */
.L_x_94:
        /* <DEDUP_REMOVED lines=10> */
.L_x_97:
[----:B------:R-:W-:Y:S05]  /*3b30*/  BSYNC B1 ;  /* 0x0000000000017941 */ /* 0x000fea0003800000 */
.L_x_96:
        /* <DEDUP_REMOVED lines=14> */
.L_x_99:
[----:B------:R-:W-:Y:S05]  /*3c20*/  BSYNC B1 ;  /* 0x0000000000017941 */ /* 0x000fea0003800000 */
.L_x_98:
        /* <DEDUP_REMOVED lines=11> */
.L_x_101:
[----:B------:R-:W-:Y:S05]  /*3ce0*/  BSYNC B1 ;  /* 0x0000000000017941 */ /* 0x000fea0003800000 */
.L_x_100:
        /* <DEDUP_REMOVED lines=11> */
.L_x_103:
[----:B------:R-:W-:Y:S05]  /*3da0*/  BSYNC B1 ;  /* 0x0000000000017941 */ /* 0x000fea0003800000 */
.L_x_102:
        /* <DEDUP_REMOVED lines=10> */
.L_x_105:
[----:B------:R-:W-:Y:S05]  /*3e50*/  BSYNC B1 ;  /* 0x0000000000017941 */ /* 0x000fea0003800000 */
.L_x_104:
        /* <DEDUP_REMOVED lines=14> */
.L_x_107:
[----:B------:R-:W-:Y:S05]  /*3f40*/  BSYNC B1 ;  /* 0x0000000000017941 */ /* 0x000fea0003800000 */
.L_x_106:
        /* <DEDUP_REMOVED lines=11> */
.L_x_109:
[----:B------:R-:W-:Y:S05]  /*4000*/  BSYNC B1 ;  /* 0x0000000000017941 */ /* 0x000fea0003800000 */
.L_x_108:
        /* <DEDUP_REMOVED lines=11> */
.L_x_111:
[----:B------:R-:W-:Y:S05]  /*40c0*/  BSYNC B1 ;  /* 0x0000000000017941 */ /* 0x000fea0003800000 */
.L_x_110:
        /* <DEDUP_REMOVED lines=10> */
.L_x_113:
[----:B------:R-:W-:Y:S05]  /*4170*/  BSYNC B1 ;  /* 0x0000000000017941 */ /* 0x000fea0003800000 */
.L_x_112:
        /* <DEDUP_REMOVED lines=14> */
.L_x_115:
[----:B------:R-:W-:Y:S05]  /*4260*/  BSYNC B1 ;  /* 0x0000000000017941 */ /* 0x000fea0003800000 */
.L_x_114:
        /* <DEDUP_REMOVED lines=11> */
.L_x_117:
[----:B------:R-:W-:Y:S05]  /*4320*/  BSYNC B1 ;  /* 0x0000000000017941 */ /* 0x000fea0003800000 */
.L_x_116:
        /* <DEDUP_REMOVED lines=11> */
.L_x_119:
[----:B------:R-:W-:Y:S05]  /*43e0*/  BSYNC B1 ;  /* 0x0000000000017941 */ /* 0x000fea0003800000 */
.L_x_118:
        /* <DEDUP_REMOVED lines=10> */
.L_x_121:
[----:B------:R-:W-:Y:S05]  /*4490*/  BSYNC B1 ;  /* 0x0000000000017941 */ /* 0x000fea0003800000 */
.L_x_120:
        /* <DEDUP_REMOVED lines=14> */
.L_x_123:
[----:B------:R-:W-:Y:S05]  /*4580*/  BSYNC B1 ;  /* 0x0000000000017941 */ /* 0x000fea0003800000 */
.L_x_122:
        /* <DEDUP_REMOVED lines=11> */
.L_x_125:
[----:B------:R-:W-:Y:S05]  /*4640*/  BSYNC B1 ;  /* 0x0000000000017941 */ /* 0x000fea0003800000 */
.L_x_124:
        /* <DEDUP_REMOVED lines=11> */
.L_x_127:
[----:B------:R-:W-:Y:S05]  /*4700*/  BSYNC B1 ;  /* 0x0000000000017941 */ /* 0x000fea0003800000 */
.L_x_126:
        /* <DEDUP_REMOVED lines=10> */
.L_x_129:
[----:B------:R-:W-:Y:S05]  /*47b0*/  BSYNC B1 ;  /* 0x0000000000017941 */ /* 0x000fea0003800000 */
.L_x_128:
        /* <DEDUP_REMOVED lines=14> */
.L_x_131:
[----:B------:R-:W-:Y:S05]  /*48a0*/  BSYNC B1 ;  /* 0x0000000000017941 */ /* 0x000fea0003800000 */
.L_x_130:
[----:B0----5:R-:W-:Y:S01]  /*48b0*/  FMUL R15, R93, R8 ;  /* 0x000000085d0f7220 */ /* 0x021fe20000400000 */
[----:B------:R-:W-:Y:S01]  /*48c0*/  IMAD.X R21, R29, 0x1, R11, P6 ;  /* 0x000000011d157824 */ /* 0x000fe200030e060b */
[----:B------:R-:W-:Y:S01]  /*48d0*/  ISETP.GT.AND P2, PT, R7, RZ, P1 ;  /* 0x000000ff0700720c */ /* 0x000fe20000f44270 */
[----:B------:R-:W-:Y:S01]  /*48e0*/  BSSY B1, `(.L_x_132) ;  /* 0x0000007000017945 */ /* 0x000fe20003800000 */
[----:B------:R-:W-:Y:S01]  /*48f0*/  FFMA R15, R80, R6, R15 ;  /* 0x00000006500f7223 */ /* 0x000fe2000000000f */
[----:B------:R-:W-:-:S04]  /*4900*/  IADD3 R34, P0, R24, UR9, RZ ;  /* 0x0000000918227c10 */ /* 0x000fc8000ff1e0ff */
[----:B------:R0:W-:Y:S01]  /*4910*/  @P5 STG.E desc[UR16][R20.64], R15 ;  /* 0x0000000f14005986 */ /* 0x0001e2000c101910 */
[----:B------:R-:W-:-:S05]  /*4920*/  IADD3.X R35, R25, UR10, RZ, P0, !PT ;  /* 0x0000000a19237c10 */ /* 0x000fca00087fe4ff */
[----:B------:R-:W-:Y:S05]  /*4930*/  @!P2 BRA `(.L_x_133) ;  /* 0x000000000004a947 */ /* 0x000fea0003800000 */
[----:B------:R0:W5:Y:S02]  /*4940*/  LDG.E.LTC128B R93, desc[UR16][R34.64] ;  /* 0x00000010225d7981 */ /* 0x000164000c1e1920 */
.L_x_133:
[----:B------:R-:W-:Y:S05]  /*4950*/  BSYNC B1 ;  /* 0x0000000000017941 */ /* 0x000fea0003800000 */
.L_x_132:
[----:B---3--:R-:W-:Y:S01]  /*4960*/  IADD3 R16, P5, R30, R12, RZ ;  /* 0x0000000c1e107210 */ /* 0x008fe20007fbe0ff */
[----:B-----5:R-:W-:Y:S01]  /*4970*/  FMUL R22, R93, R8 ;  /* 0x000000085d167220 */ /* 0x020fe20000400000 */
[----:B------:R-:W-:Y:S01]  /*4980*/  ISETP.GT.AND P4, PT, R7, 0x8, P4 ;  /* 0x000000080700780c */ /* 0x000fe20002784270 */
[----:B------:R-:W-:Y:S01]  /*4990*/  BSSY B1, `(.L_x_134) ;  /* 0x000000a000017945 */ /* 0x000fe20003800000 */
[----:B------:R-:W-:Y:S01]  /*49a0*/  ISETP.GT.AND P0, PT, R10, 0x78, PT ;  /* 0x000000780a00780c */ /* 0x000fe20003f04270 */
[----:B------:R-:W-:Y:S01]  /*49b0*/  FFMA R81, R81, R6, R22 ;  /* 0x0000000651517223 */ /* 0x000fe20000000016 */
[----:B------:R-:W-:Y:S01]  /*49c0*/  IMAD.X R17, R31, 0x1, R11, P5 ;  /* 0x000000011f117824 */ /* 0x000fe200028e060b */
[----:B------:R-:W-:Y:S02]  /*49d0*/  IADD3 R22, P6, R26, UR7, RZ ;  /* 0x000000071a167c10 */ /* 0x000fe4000ffde0ff */
[----:B------:R-:W-:Y:S02]  /*49e0*/  IADD3 R32, P5, R28, R14, RZ ;  /* 0x0000000e1c207210 */ /* 0x000fe40007fbe0ff */
[----:B------:R3:W-:Y:S01]  /*49f0*/  @P2 STG.E desc[UR16][R16.64], R81 ;  /* 0x0000005110002986 */ /* 0x0007e2000c101910 */
[----:B------:R-:W-:-:S03]  /*4a00*/  IADD3.X R23, R27, UR8, RZ, P6, !PT ;  /* 0x000000081b177c10 */ /* 0x000fc6000b7fe4ff */
[----:B------:R-:W-:Y:S07]  /*4a10*/  @!P4 BRA `(.L_x_135) ;  /* 0x000000000004c947 */ /* 0x000fee0003800000 */
[----:B------:R0:W5:Y:S02]  /*4a20*/  LDG.E.LTC128B R93, desc[UR16][R22.64] ;  /* 0x00000010165d7981 */ /* 0x000164000c1e1920 */
.L_x_135:
[----:B------:R-:W-:Y:S05]  /*4a30*/  BSYNC B1 ;  /* 0x0000000000017941 */ /* 0x000fea0003800000 */
.L_x_134:
[----:B0----5:R-:W-:Y:S01]  /*4a40*/  FMUL R15, R93, R8 ;  /* 0x000000085d0f7220 */ /* 0x021fe20000400000 */
[----:B------:R-:W-:Y:S01]  /*4a50*/  IMAD.X R33, R29, 0x1, R13, P5 ;  /* 0x000000011d217824 */ /* 0x000fe200028e060d */
[----:B------:R-:W-:Y:S01]  /*4a60*/  ISETP.GT.AND P1, PT, R7, 0x8, P1 ;  /* 0x000000080700780c */ /* 0x000fe20000f24270 */
[----:B------:R-:W-:Y:S01]  /*4a70*/  BSSY B1, `(.L_x_136) ;  /* 0x0000008000017945 */ /* 0x000fe20003800000 */
[----:B------:R-:W-:Y:S01]  /*4a80*/  FFMA R15, R82, R6, R15 ;  /* 0x00000006520f7223 */ /* 0x000fe2000000000f */
[----:B------:R-:W-:Y:S02]  /*4a90*/  IADD3 R22, P5, R24, UR7, RZ ;  /* 0x0000000718167c10 */ /* 0x000fe4000ffbe0ff */
[----:B------:R-:W-:Y:S02]  /*4aa0*/  ISETP.GT.AND P2, PT, R10, 0x79, PT ;  /* 0x000000790a00780c */ /* 0x000fe40003f44270 */
[----:B------:R0:W-:Y:S01]  /*4ab0*/  @P4 STG.E desc[UR16][R32.64], R15 ;  /* 0x0000000f20004986 */ /* 0x0001e2000c101910 */
[----:B------:R-:W-:-:S05]  /*4ac0*/  IADD3.X R23, R25, UR8, RZ, P5, !PT ;  /* 0x0000000819177c10 */ /* 0x000fca000affe4ff */
[----:B------:R-:W-:Y:S05]  /*4ad0*/  @!P1 BRA `(.L_x_137) ;  /* 0x0000000000049947 */ /* 0x000fea0003800000 */
[----:B------:R0:W5:Y:S02]  /*4ae0*/  LDG.E.LTC128B R93, desc[UR16][R22.64] ;  /* 0x00000010165d7981 */ /* 0x000164000c1e1920 */
.L_x_137:
[----:B------:R-:W-:Y:S05]  /*4af0*/  BSYNC B1 ;  /* 0x0000000000017941 */ /* 0x000fea0003800000 */
.L_x_136:
[----:B0-----:R-:W-:Y:S01]  /*4b00*/  IADD3 R22, P6, R30, R14, RZ ;  /* 0x0000000e1e167210 */ /* 0x001fe20007fde0ff */
[----:B-----5:R-:W-:Y:S01]  /*4b10*/  FMUL R10, R93, R8 ;  /* 0x000000085d0a7220 */ /* 0x020fe20000400000 */
[----:B------:R-:W-:Y:S01]  /*4b20*/  ISETP.GT.AND P4, PT, R7, RZ, P0 ;  /* 0x000000ff0700720c */ /* 0x000fe20000784270 */
[----:B------:R-:W-:Y:S01]  /*4b30*/  BSSY B1, `(.L_x_138) ;  /* 0x0000009000017945 */ /* 0x000fe20003800000 */
[----:B-1----:R-:W-:Y:S01]  /*4b40*/  IADD3 R24, P5, R20, R12, RZ ;  /* 0x0000000c14187210 */ /* 0x002fe20007fbe0ff */
[----:B------:R-:W-:Y:S02]  /*4b50*/  IMAD.X R23, R31, 0x1, R13, P6 ;  /* 0x000000011f177824 */ /* 0x000fe400030e060d */
[----:B------:R-:W-:-:S05]  /*4b60*/  FFMA R83, R83, R6, R10 ;  /* 0x0000000653537223 */ /* 0x000fca000000000a */
[----:B------:R0:W-:Y:S03]  /*4b70*/  @P1 STG.E desc[UR16][R22.64], R83 ;  /* 0x0000005316001986 */ /* 0x0001e6000c101910 */
[----:B------:R-:W-:Y:S05]  /*4b80*/  @!P4 BRA `(.L_x_139) ;  /* 0x00000000000cc947 */ /* 0x000fea0003800000 */
[----:B0-----:R-:W-:-:S04]  /*4b90*/  IADD3 R22, P1, R18, UR9, RZ ;  /* 0x0000000912167c10 */ /* 0x001fc8000ff3e0ff */
[----:B------:R-:W-:-:S05]  /*4ba0*/  IADD3.X R23, R19, UR10, RZ, P1, !PT ;  /* 0x0000000a13177c10 */ /* 0x000fca0008ffe4ff */
[----:B------:R1:W5:Y:S04]  /*4bb0*/  LDG.E.LTC128B R93, desc[UR16][R22.64] ;  /* 0x00000010165d7981 */ /* 0x000368000c1e1920 */
.L_x_139:
[----:B------:R-:W-:Y:S05]  /*4bc0*/  BSYNC B1 ;  /* 0x0000000000017941 */ /* 0x000fea0003800000 */
.L_x_138:
[----:B-----5:R-:W-:Y:S01]  /*4bd0*/  FMUL R15, R93, R8 ;  /* 0x000000085d0f7220 */ /* 0x020fe20000400000 */
[----:B------:R-:W-:Y:S01]  /*4be0*/  IMAD.X R25, R21, 0x1, R11, P5 ;  /* 0x0000000115197824 */ /* 0x000fe200028e060b */
[----:B------:R-:W-:Y:S01]  /*4bf0*/  ISETP.GT.AND P1, PT, R7, RZ, P2 ;  /* 0x000000ff0700720c */ /* 0x000fe20001724270 */
[----:B------:R-:W-:Y:S01]  /*4c00*/  BSSY B1, `(.L_x_140) ;  /* 0x0000008000017945 */ /* 0x000fe20003800000 */
[----:B------:R-:W-:Y:S01]  /*4c10*/  FFMA R15, R84, R6, R15 ;  /* 0x00000006540f7223 */ /* 0x000fe2000000000f */
[----:B01----:R-:W-:Y:S02]  /*4c20*/  IADD3 R22, P6, R34, UR9, RZ ;  /* 0x0000000922167c10 */ /* 0x003fe4000ffde0ff */
[----:B------:R-:W-:Y:S02]  /*4c30*/  IADD3 R10, P5, R16, R12, RZ ;  /* 0x0000000c100a7210 */ /* 0x000fe40007fbe0ff */
[----:B------:R0:W-:Y:S01]  /*4c40*/  @P4 STG.E desc[UR16][R24.64], R15 ;  /* 0x0000000f18004986 */ /* 0x0001e2000c101910 */
[----:B------:R-:W-:-:S05]  /*4c50*/  IADD3.X R23, R35, UR10, RZ, P6, !PT ;  /* 0x0000000a23177c10 */ /* 0x000fca000b7fe4ff */
[----:B------:R-:W-:Y:S05]  /*4c60*/  @!P1 BRA `(.L_x_141) ;  /* 0x0000000000049947 */ /* 0x000fea0003800000 */
[----:B------:R1:W5:Y:S02]  /*4c70*/  LDG.E.LTC128B R93, desc[UR16][R22.64] ;  /* 0x00000010165d7981 */ /* 0x000364000c1e1920 */
.L_x_141:
[----:B------:R-:W-:Y:S05]  /*4c80*/  BSYNC B1 ;  /* 0x0000000000017941 */ /* 0x000fea0003800000 */
.L_x_140:
[----:B-----5:R-:W-:Y:S01]  /*4c90*/  FMUL R12, R93, R8 ;  /* 0x000000085d0c7220 */ /* 0x020fe20000400000 */
[----:B------:R-:W-:Y:S01]  /*4ca0*/  IMAD.X R11, R17, 0x1, R11, P5 ;  /* 0x00000001110b7824 */ /* 0x000fe200028e060b */
[----:B------:R-:W-:Y:S01]  /*4cb0*/  ISETP.GT.AND P0, PT, R7, 0x8, P0 ;  /* 0x000000080700780c */ /* 0x000fe20000704270 */
[----:B------:R-:W-:Y:S01]  /*4cc0*/  BSSY B1, `(.L_x_142) ;  /* 0x0000008000017945 */ /* 0x000fe20003800000 */
[----:B------:R-:W-:Y:S01]  /*4cd0*/  FFMA R85, R85, R6, R12 ;  /* 0x0000000655557223 */ /* 0x000fe2000000000c */
[----:B------:R-:W-:Y:S02]  /*4ce0*/  IADD3 R18, P4, R18, UR7, RZ ;  /* 0x0000000712127c10 */ /* 0x000fe4000ff9e0ff */
[----:B-1----:R-:W-:Y:S02]  /*4cf0*/  IADD3 R22, P5, R20, R14, RZ ;  /* 0x0000000e14167210 */ /* 0x002fe40007fbe0ff */
[----:B------:R1:W-:Y:S01]  /*4d00*/  @P1 STG.E desc[UR16][R10.64], R85 ;  /* 0x000000550a001986 */ /* 0x0003e2000c101910 */
[----:B------:R-:W-:-:S05]  /*4d10*/  IADD3.X R19, R19, UR8, RZ, P4, !PT ;  /* 0x0000000813137c10 */ /* 0x000fca000a7fe4ff */
[----:B------:R-:W-:Y:S05]  /*4d20*/  @!P0 BRA `(.L_x_143) ;  /* 0x0000000000048947 */ /* 0x000fea0003800000 */
[----:B------:R0:W5:Y:S02]  /*4d30*/  LDG.E.LTC128B R93, desc[UR16][R18.64] ;  /* 0x00000010125d7981 */ /* 0x000164000c1e1920 */
.L_x_143:
[----:B------:R-:W-:Y:S05]  /*4d40*/  BSYNC B1 ;  /* 0x0000000000017941 */ /* 0x000fea0003800000 */
.L_x_142:
[----:B------:R-:W-:Y:S01]  /*4d50*/  ISETP.GT.AND P2, PT, R7, 0x8, P2 ;  /* 0x000000080700780c */ /* 0x000fe20001744270 */
[----:B-1---5:R-:W-:Y:S01]  /*4d60*/  FMUL R11, R93, R8 ;  /* 0x000000085d0b7220 */ /* 0x022fe20000400000 */
[----:B------:R-:W-:Y:S01]  /*4d70*/  IMAD.X R23, R21, 0x1, R13, P5 ;  /* 0x0000000115177824 */ /* 0x000fe200028e060d */
[----:B------:R-:W-:Y:S02]  /*4d80*/  BSSY B1, `(.L_x_144) ;  /* 0x0000007000017945 */ /* 0x000fe40003800000 */
[----:B0-----:R-:W-:-:S05]  /*4d90*/  FFMA R15, R86, R6, R11 ;  /* 0x00000006560f7223 */ /* 0x001fca000000000b */
[----:B------:R0:W-:Y:S01]  /*4da0*/  @P0 STG.E desc[UR16][R22.64], R15 ;  /* 0x0000000f16000986 */ /* 0x0001e2000c101910 */
[----:B------:R-:W-:-:S04]  /*4db0*/  IADD3 R10, P0, R34, UR7, RZ ;  /* 0x00000007220a7c10 */ /* 0x000fc8000ff1e0ff */
[----:B------:R-:W-:Y:S01]  /*4dc0*/  IADD3.X R11, R35, UR8, RZ, P0, !PT ;  /* 0x00000008230b7c10 */ /* 0x000fe200087fe4ff */
[----:B------:R-:W-:Y:S08]  /*4dd0*/  @!P2 BRA `(.L_x_145) ;  /* 0x000000000004a947 */ /* 0x000ff00003800000 */
[----:B------:R1:W5:Y:S02]  /*4de0*/  LDG.E.LTC128B R93, desc[UR16][R10.64] ;  /* 0x000000100a5d7981 */ /* 0x000364000c1e1920 */
.L_x_145:
[----:B------:R-:W-:Y:S05]  /*4df0*/  BSYNC B1 ;  /* 0x0000000000017941 */ /* 0x000fea0003800000 */
.L_x_144:
[----:B------:R-:W-:Y:S05]  /*4e00*/  @!P2 BRA `(.L_x_146) ;  /* 0x000000140094a947 */ /* 0x000fea0003800000 */
[----:B------:R-:W-:Y:S01]  /*4e10*/  IADD3 R14, P0, R16, R14, RZ ;  /* 0x0000000e100e7210 */ /* 0x000fe20007f1e0ff */
[----:B-1---5:R-:W-:-:S04]  /*4e20*/  FMUL R10, R93, R8 ;  /* 0x000000085d0a7220 */ /* 0x022fc80000400000 */
[----:B0-----:R-:W-:Y:S02]  /*4e30*/  IMAD.X R15, R17, 0x1, R13, P0 ;  /* 0x00000001110f7824 */ /* 0x001fe400000e060d */
[----:B------:R-:W-:-:S05]  /*4e40*/  FFMA R87, R87, R6, R10 ;  /* 0x0000000657577223 */ /* 0x000fca000000000a */
[----:B------:R0:W-:Y:S01]  /*4e50*/  STG.E desc[UR16][R14.64], R87 ;  /* 0x000000570e007986 */ /* 0x0001e2000c101910 */
[----:B------:R-:W-:Y:S05]  /*4e60*/  BRA `(.L_x_146) ;  /* 0x00000014007c7947 */ /* 0x000fea0003800000 */
.L_x_23:
[----:B------:R-:W-:Y:S01]  /*4e70*/  ULDC.64 UR8, c[0x0][0x6c0] ;  /* 0x0001b00000087ab9 */ /* 0x000fe20000000a00 */
[----:B------:R-:W-:Y:S01]  /*4e80*/  ISETP.GT.AND P2, PT, R10, 0x1, PT ;  /* 0x000000010a00780c */ /* 0x000fe20003f44270 */
[-C--:B--2---:R-:W-:Y:S01]  /*4e90*/  FMUL R13, R24, R6.reuse ;  /* 0x00000006180d7220 */ /* 0x084fe20000400000 */
[----:B------:R-:W-:Y:S01]  /*4ea0*/  LEA R16, P1, R22, UR8, 0x2 ;  /* 0x0000000816107c11 */ /* 0x000fe2000f8210ff */
[-C--:B------:R-:W-:Y:S01]  /*4eb0*/  FMUL R25, R25, R6.reuse ;  /* 0x0000000619197220 */ /* 0x080fe20000400000 */
[C---:B------:R-:W-:Y:S01]  /*4ec0*/  ISETP.GT.AND P4, PT, R7.reuse, RZ, P2 ;  /* 0x000000ff0700720c */ /* 0x040fe20001784270 */
[----:B------:R-:W-:Y:S01]  /*4ed0*/  IMAD.SHL.U32 R12, R96, 0x20, RZ ;  /* 0x00000020600c7824 */ /* 0x000fe200078e00ff */
[----:B------:R-:W-:Y:S01]  /*4ee0*/  LEA.HI.X R17, R22, UR9, R21, 0x2, P1 ;  /* 0x0000000916117c11 */ /* 0x000fe200088f1415 */
[-C--:B------:R-:W-:Y:S01]  /*4ef0*/  FMUL R15, R26, R6.reuse ;  /* 0x000000061a0f7220 */ /* 0x080fe20000400000 */
[----:B------:R-:W-:Y:S01]  /*4f00*/  ISETP.GT.AND P1, PT, R7, 0x8, P0 ;  /* 0x000000080700780c */ /* 0x000fe20000724270 */
[----:B------:R-:W-:Y:S01]  /*4f10*/  FMUL R27, R27, R6 ;  /* 0x000000061b1b7220 */ /* 0x000fe20000400000 */
[----:B------:R-:W-:Y:S01]  /*4f20*/  ISETP.GT.AND P0, PT, R10, 0x8, PT ;  /* 0x000000080a00780c */ /* 0x000fe20003f04270 */
[----:B------:R0:W-:Y:S01]  /*4f30*/  @P5 STG.E desc[UR16][R16.64], R13 ;  /* 0x0000000d10005986 */ /* 0x0001e2000c101910 */
[----:B------:R-:W-:Y:S01]  /*4f40*/  LEA R18, P5, R96, R16, 0x2 ;  /* 0x0000001060127211 */ /* 0x000fe200078a10ff */
[-C--:B------:R-:W-:Y:S01]  /*4f50*/  FMUL R89, R28, R6.reuse ;  /* 0x000000061c597220 */ /* 0x080fe20000400000 */
[----:B------:R-:W-:Y:S01]  /*4f60*/  ISETP.GT.AND P2, PT, R7, 0x8, P2 ;  /* 0x000000080700780c */ /* 0x000fe20001744270 */
[-C--:B------:R-:W-:Y:S01]  /*4f70*/  FMUL R29, R29, R6.reuse ;  /* 0x000000061d1d7220 */ /* 0x080fe20000400000 */
[C-C-:B------:R-:W-:Y:S01]  /*4f80*/  LEA.HI.X R19, R96.reuse, R17, R97.reuse, 0x2, P5 ;  /* 0x0000001160137211 */ /* 0x140fe200028f1461 */
[-C--:B------:R-:W-:Y:S01]  /*4f90*/  FMUL R31, R31, R6.reuse ;  /* 0x000000061f1f7220 */ /* 0x080fe20000400000 */
[----:B------:R-:W-:Y:S01]  /*4fa0*/  SHF.L.U64.HI R11, R96, 0x5, R97 ;  /* 0x00000005600b7819 */ /* 0x000fe20000010261 */
[----:B------:R-:W-:Y:S01]  /*4fb0*/  FMUL R33, R33, R6 ;  /* 0x0000000621217220 */ /* 0x000fe20000400000 */
[----:B------:R-:W-:Y:S01]  /*4fc0*/  ISETP.GT.AND P5, PT, R7, RZ, P0 ;  /* 0x000000ff0700720c */ /* 0x000fe200007a4270 */
[----:B------:R-:W-:Y:S01]  /*4fd0*/  @P4 STG.E desc[UR16][R18.64], R25 ;  /* 0x0000001912004986 */ /* 0x000fe2000c101910 */
[C---:B------:R-:W-:Y:S01]  /*4fe0*/  IADD3 R20, P4, R12.reuse, R16, RZ ;  /* 0x000000100c147210 */ /* 0x040fe20007f9e0ff */
[----:B------:R-:W-:Y:S01]  /*4ff0*/  FMUL R35, R35, R6 ;  /* 0x0000000623237220 */ /* 0x000fe20000400000 */
[----:B------:R-:W-:Y:S01]  /*5000*/  IADD3 R22, P6, R12, R18, RZ ;  /* 0x000000120c167210 */ /* 0x000fe20007fde0ff */
[----:B------:R1:W-:Y:S01]  /*5010*/  @P1 STG.E desc[UR16][R16.64+0x20], R15 ;  /* 0x0000200f10001986 */ /* 0x0003e2000c101910 */
[----:B------:R-:W-:Y:S01]  /*5020*/  ISETP.GT.AND P1, PT, R10, 0x9, PT ;  /* 0x000000090a00780c */ /* 0x000fe20003f24270 */
[----:B------:R-:W-:Y:S01]  /*5030*/  IMAD.X R21, R11, 0x1, R17, P4 ;  /* 0x000000010b157824 */ /* 0x000fe200020e0611 */
[C---:B------:R-:W-:Y:S01]  /*5040*/  ISETP.GT.AND P0, PT, R7.reuse, 0x8, P0 ;  /* 0x000000080700780c */ /* 0x040fe20000704270 */
[----:B------:R2:W-:Y:S01]  /*5050*/  @P2 STG.E desc[UR16][R18.64+0x20], R27 ;  /* 0x0000201b12002986 */ /* 0x0005e2000c101910 */
[----:B------:R-:W-:Y:S01]  /*5060*/  ISETP.GT.AND P4, PT, R7, RZ, P1 ;  /* 0x000000ff0700720c */ /* 0x000fe20000f84270 */
[----:B------:R-:W-:Y:S01]  /*5070*/  IMAD.X R23, R11, 0x1, R19, P6 ;  /* 0x000000010b177824 */ /* 0x000fe200030e0613 */
[C---:B------:R-:W-:Y:S01]  /*5080*/  IADD3 R14, P2, R12.reuse, 0x20, RZ ;  /* 0x000000200c0e7810 */ /* 0x040fe20007f5e0ff */
[----:B------:R3:W-:Y:S01]  /*5090*/  @P5 STG.E desc[UR16][R20.64], R89 ;  /* 0x0000005914005986 */ /* 0x0007e2000c101910 */
[----:B------:R-:W-:Y:S01]  /*50a0*/  ISETP.GT.AND P1, PT, R7, 0x8, P1 ;  /* 0x000000080700780c */ /* 0x000fe20000f24270 */
[----:B------:R-:W-:Y:S01]  /*50b0*/  FMUL R37, R37, R6 ;  /* 0x0000000625257220 */ /* 0x000fe20000400000 */
[----:B------:R-:W-:Y:S01]  /*50c0*/  IADD3 R24, P6, R12, R20, RZ ;  /* 0x000000140c187210 */ /* 0x000fe20007fde0ff */
[----:B0-----:R-:W-:Y:S01]  /*50d0*/  IMAD.X R13, RZ, RZ, R11, P2 ;  /* 0x000000ffff0d7224 */ /* 0x001fe200010e060b */
[----:B-1----:R-:W-:Y:S01]  /*50e0*/  IADD3 R16, P5, R14, R16, RZ ;  /* 0x000000100e107210 */ /* 0x002fe20007fbe0ff */
[----:B------:R-:W-:Y:S01]  /*50f0*/  FMUL R15, R30, R6 ;  /* 0x000000061e0f7220 */ /* 0x000fe20000400000 */
[----:B------:R-:W-:Y:S01]  /*5100*/  ISETP.GT.AND P2, PT, R10, 0x10, PT ;  /* 0x000000100a00780c */ /* 0x000fe20003f44270 */
[----:B------:R-:W-:-:S02]  /*5110*/  IMAD.X R25, R11, 0x1, R21, P6 ;  /* 0x000000010b197824 */ /* 0x000fc400030e0615 */
[----:B------:R-:W-:Y:S01]  /*5120*/  FMUL R39, R39, R6 ;  /* 0x0000000627277220 */ /* 0x000fe20000400000 */
[----:B------:R-:W-:Y:S01]  /*5130*/  IMAD.X R17, R13, 0x1, R17, P5 ;  /* 0x000000010d117824 */ /* 0x000fe200028e0611 */
[----:B------:R0:W-:Y:S01]  /*5140*/  @P4 STG.E desc[UR16][R22.64], R29 ;  /* 0x0000001d16004986 */ /* 0x0001e2000c101910 */
[----:B--2---:R-:W-:Y:S01]  /*5150*/  IADD3 R18, P4, R14, R18, RZ ;  /* 0x000000120e127210 */ /* 0x004fe20007f9e0ff */
[-C--:B---3--:R-:W-:Y:S01]  /*5160*/  FMUL R89, R32, R6.reuse ;  /* 0x0000000620597220 */ /* 0x088fe20000400000 */
[----:B------:R-:W-:Y:S01]  /*5170*/  ISETP.GT.AND P5, PT, R7, RZ, P2 ;  /* 0x000000ff0700720c */ /* 0x000fe200017a4270 */
[----:B------:R1:W-:Y:S01]  /*5180*/  @P0 STG.E desc[UR16][R16.64], R15 ;  /* 0x0000000f10000986 */ /* 0x0003e2000c101910 */
[----:B------:R-:W-:Y:S01]  /*5190*/  ISETP.GT.AND P0, PT, R10, 0x11, PT ;  /* 0x000000110a00780c */ /* 0x000fe20003f04270 */
[----:B------:R-:W-:Y:S02]  /*51a0*/  IMAD.X R19, R13, 0x1, R19, P4 ;  /* 0x000000010d137824 */ /* 0x000fe400020e0613 */
[-C--:B------:R-:W-:Y:S01]  /*51b0*/  FMUL R41, R41, R6.reuse ;  /* 0x0000000629297220 */ /* 0x080fe20000400000 */
[-C--:B------:R-:W-:Y:S01]  /*51c0*/  FMUL R43, R43, R6.reuse ;  /* 0x000000062b2b7220 */ /* 0x080fe20000400000 */
[----:B------:R-:W-:Y:S01]  /*51d0*/  ISETP.GT.AND P4, PT, R7, RZ, P0 ;  /* 0x000000ff0700720c */ /* 0x000fe20000784270 */
[-C--:B------:R-:W-:Y:S01]  /*51e0*/  FMUL R45, R45, R6.reuse ;  /* 0x000000062d2d7220 */ /* 0x080fe20000400000 */
[----:B------:R2:W-:Y:S01]  /*51f0*/  @P1 STG.E desc[UR16][R18.64], R31 ;  /* 0x0000001f12001986 */ /* 0x0005e2000c101910 */
[----:B------:R-:W-:Y:S01]  /*5200*/  ISETP.GT.AND P1, PT, R7, 0x8, P2 ;  /* 0x000000080700780c */ /* 0x000fe20001724270 */
[----:B0-----:R-:W-:Y:S01]  /*5210*/  FMUL R29, R36, R6 ;  /* 0x00000006241d7220 */ /* 0x001fe20000400000 */
[----:B------:R-:W-:Y:S01]  /*5220*/  IADD3 R26, P2, R12, R22, RZ ;  /* 0x000000160c1a7210 */ /* 0x000fe20007f5e0ff */
[----:B------:R-:W-:Y:S01]  /*5230*/  FMUL R47, R47, R6 ;  /* 0x000000062f2f7220 */ /* 0x000fe20000400000 */
[----:B------:R-:W-:Y:S01]  /*5240*/  @P5 STG.E desc[UR16][R24.64], R89 ;  /* 0x0000005918005986 */ /* 0x000fe2000c101910 */
[----:B-1----:R-:W-:Y:S01]  /*5250*/  IADD3 R16, P5, R14, R20, RZ ;  /* 0x000000140e107210 */ /* 0x002fe20007fbe0ff */
[-C--:B------:R-:W-:Y:S01]  /*5260*/  FMUL R15, R34, R6.reuse ;  /* 0x00000006220f7220 */ /* 0x080fe20000400000 */
[----:B------:R-:W-:Y:S01]  /*5270*/  IMAD.X R27, R11, 0x1, R23, P2 ;  /* 0x000000010b1b7824 */ /* 0x000fe200010e0617 */
[----:B------:R-:W-:Y:S01]  /*5280*/  ISETP.GT.AND P0, PT, R7, 0x8, P0 ;  /* 0x000000080700780c */ /* 0x000fe20000704270 */
[----:B------:R-:W-:Y:S01]  /*5290*/  FMUL R49, R49, R6 ;  /* 0x0000000631317220 */ /* 0x000fe20000400000 */
[----:B------:R-:W-:Y:S01]  /*52a0*/  ISETP.GT.AND P2, PT, R10, 0x18, PT ;  /* 0x000000180a00780c */ /* 0x000fe20003f44270 */
[----:B------:R-:W-:Y:S01]  /*52b0*/  IMAD.X R17, R13, 0x1, R21, P5 ;  /* 0x000000010d117824 */ /* 0x000fe200028e0615 */
[----:B------:R-:W-:Y:S01]  /*52c0*/  @P4 STG.E desc[UR16][R26.64], R33 ;  /* 0x000000211a004986 */ /* 0x000fe2000c101910 */
[----:B--2---:R-:W-:Y:S01]  /*52d0*/  IADD3 R18, P4, R14, R22, RZ ;  /* 0x000000160e127210 */ /* 0x004fe20007f9e0ff */
[----:B------:R-:W-:Y:S01]  /*52e0*/  FMUL R51, R51, R6 ;  /* 0x0000000633337220 */ /* 0x000fe20000400000 */
[----:B------:R-:W-:Y:S01]  /*52f0*/  ISETP.GT.AND P5, PT, R7, RZ, P2 ;  /* 0x000000ff0700720c */ /* 0x000fe200017a4270 */
[----:B------:R0:W-:Y:S01]  /*5300*/  @P1 STG.E desc[UR16][R16.64], R15 ;  /* 0x0000000f10001986 */ /* 0x0001e2000c101910 */
[----:B------:R-:W-:Y:S01]  /*5310*/  ISETP.GT.AND P1, PT, R10, 0x19, PT ;  /* 0x000000190a00780c */ /* 0x000fe20003f24270 */
[----:B------:R-:W-:Y:S01]  /*5320*/  IMAD.X R19, R13, 0x1, R23, P4 ;  /* 0x000000010d137824 */ /* 0x000fe200020e0617 */
[C---:B------:R-:W-:Y:S01]  /*5330*/  IADD3 R20, P6, R12.reuse, R24, RZ ;  /* 0x000000180c147210 */ /* 0x040fe20007fde0ff */
[-C--:B------:R-:W-:Y:S01]  /*5340*/  FMUL R53, R53, R6.reuse ;  /* 0x0000000635357220 */ /* 0x080fe20000400000 */
[----:B------:R-:W-:Y:S01]  /*5350*/  ISETP.GT.AND P4, PT, R7, RZ, P1 ;  /* 0x000000ff0700720c */ /* 0x000fe20000f84270 */
[-C--:B------:R-:W-:Y:S01]  /*5360*/  FMUL R55, R55, R6.reuse ;  /* 0x0000000637377220 */ /* 0x080fe20000400000 */
[----:B------:R1:W-:Y:S01]  /*5370*/  @P0 STG.E desc[UR16][R18.64], R35 ;  /* 0x0000002312000986 */ /* 0x0003e2000c101910 */
[----:B------:R-:W-:Y:S01]  /*5380*/  IMAD.X R21, R11, 0x1, R25, P6 ;  /* 0x000000010b157824 */ /* 0x000fe200030e0619 */
[----:B------:R-:W-:Y:S01]  /*5390*/  ISETP.GT.AND P0, PT, R7, 0x8, P2 ;  /* 0x000000080700780c */ /* 0x000fe20001704270 */
[----:B------:R-:W-:Y:S01]  /*53a0*/  FMUL R57, R57, R6 ;  /* 0x0000000639397220 */ /* 0x000fe20000400000 */
[----:B------:R-:W-:Y:S01]  /*53b0*/  IADD3 R22, P2, R12, R26, RZ ;  /* 0x0000001a0c167210 */ /* 0x000fe20007f5e0ff */
[----:B0-----:R-:W-:Y:S01]  /*53c0*/  FMUL R15, R38, R6 ;  /* 0x00000006260f7220 */ /* 0x001fe20000400000 */
[----:B------:R0:W-:Y:S01]  /*53d0*/  @P5 STG.E desc[UR16][R20.64], R29 ;  /* 0x0000001d14005986 */ /* 0x0001e2000c101910 */
[----:B------:R-:W-:Y:S01]  /*53e0*/  IADD3 R16, P5, R14, R24, RZ ;  /* 0x000000180e107210 */ /* 0x000fe20007fbe0ff */
[-C--:B------:R-:W-:Y:S01]  /*53f0*/  FMUL R59, R59, R6.reuse ;  /* 0x000000063b3b7220 */ /* 0x080fe20000400000 */
[----:B------:R-:W-:Y:S01]  /*5400*/  IMAD.X R23, R11, 0x1, R27, P2 ;  /* 0x000000010b177824 */ /* 0x000fe200010e061b */
[----:B------:R-:W-:Y:S01]  /*5410*/  ISETP.GT.AND P1, PT, R7, 0x8, P1 ;  /* 0x000000080700780c */ /* 0x000fe20000f24270 */
[----:B------:R-:W-:Y:S01]  /*5420*/  FMUL R61, R61, R6 ;  /* 0x000000063d3d7220 */ /* 0x000fe20000400000 */
[----:B------:R-:W-:Y:S01]  /*5430*/  ISETP.GT.AND P2, PT, R10, 0x20, PT ;  /* 0x000000200a00780c */ /* 0x000fe20003f44270 */
[----:B------:R-:W-:Y:S01]  /*5440*/  IMAD.X R17, R13, 0x1, R25, P5 ;  /* 0x000000010d117824 */ /* 0x000fe200028e0619 */
[----:B------:R-:W-:Y:S01]  /*5450*/  @P4 STG.E desc[UR16][R22.64], R37 ;  /* 0x0000002516004986 */ /* 0x000fe2000c101910 */
[----:B-1----:R-:W-:Y:S01]  /*5460*/  IADD3 R18, P4, R14, R26, RZ ;  /* 0x0000001a0e127210 */ /* 0x002fe20007f9e0ff */
[----:B------:R-:W-:Y:S01]  /*5470*/  FMUL R63, R63, R6 ;  /* 0x000000063f3f7220 */ /* 0x000fe20000400000 */
[----:B------:R-:W-:Y:S01]  /*5480*/  ISETP.GT.AND P5, PT, R7, RZ, P2 ;  /* 0x000000ff0700720c */ /* 0x000fe200017a4270 */
[----:B------:R1:W-:Y:S01]  /*5490*/  @P0 STG.E desc[UR16][R16.64], R15 ;  /* 0x0000000f10000986 */ /* 0x0003e2000c101910 */
[----:B------:R-:W-:Y:S01]  /*54a0*/  ISETP.GT.AND P0, PT, R10, 0x21, PT ;  /* 0x000000210a00780c */ /* 0x000fe20003f04270 */
[----:B------:R-:W-:Y:S01]  /*54b0*/  IMAD.X R19, R13, 0x1, R27, P4 ;  /* 0x000000010d137824 */ /* 0x000fe200020e061b */
[----:B------:R-:W-:Y:S01]  /*54c0*/  IADD3 R24, P6, R12, R20, RZ ;  /* 0x000000140c187210 */ /* 0x000fe20007fde0ff */
[-C--:B0-----:R-:W-:Y:S01]  /*54d0*/  FMUL R29, R40, R6.reuse ;  /* 0x00000006281d7220 */ /* 0x081fe20000400000 */
[----:B------:R-:W-:Y:S01]  /*54e0*/  ISETP.GT.AND P4, PT, R7, RZ, P0 ;  /* 0x000000ff0700720c */ /* 0x000fe20000784270 */
[-C--:B------:R-:W-:Y:S01]  /*54f0*/  FMUL R65, R65, R6.reuse ;  /* 0x0000000641417220 */ /* 0x080fe20000400000 */
[----:B------:R0:W-:Y:S01]  /*5500*/  @P1 STG.E desc[UR16][R18.64], R39 ;  /* 0x0000002712001986 */ /* 0x0001e2000c101910 */
[----:B------:R-:W-:Y:S01]  /*5510*/  IMAD.X R25, R11, 0x1, R21, P6 ;  /* 0x000000010b197824 */ /* 0x000fe200030e0615 */
[----:B------:R-:W-:Y:S01]  /*5520*/  ISETP.GT.AND P1, PT, R7, 0x8, P2 ;  /* 0x000000080700780c */ /* 0x000fe20001724270 */
[----:B------:R-:W-:Y:S01]  /*5530*/  FMUL R67, R67, R6 ;  /* 0x0000000643437220 */ /* 0x000fe20000400000 */
[----:B------:R-:W-:Y:S01]  /*5540*/  IADD3 R26, P2, R12, R22, RZ ;  /* 0x000000160c1a7210 */ /* 0x000fe20007f5e0ff */
[----:B-1----:R-:W-:Y:S01]  /*5550*/  FMUL R15, R42, R6 ;  /* 0x000000062a0f7220 */ /* 0x002fe20000400000 */
        /* <DEDUP_REMOVED lines=9> */
[----:B0-----:R-:W-:Y:S01]  /*55f0*/  IADD3 R18, P4, R14, R22, RZ ;  /* 0x000000160e127210 */ /* 0x001fe20007f9e0ff */
[----:B------:R-:W-:Y:S01]  /*5600*/  FMUL R73, R73, R6 ;  /* 0x0000000649497220 */ /* 0x000fe20000400000 */
[----:B------:R-:W-:Y:S01]  /*5610*/  ISETP.GT.AND P5, PT, R7, RZ, P2 ;  /* 0x000000ff0700720c */ /* 0x000fe200017a4270 */
[----:B------:R0:W-:Y:S01]  /*5620*/  @P1 STG.E desc[UR16][R16.64], R15 ;  /* 0x0000000f10001986 */ /* 0x0001e2000c101910 */
[----:B------:R-:W-:Y:S01]  /*5630*/  ISETP.GT.AND P1, PT, R10, 0x29, PT ;  /* 0x000000290a00780c */ /* 0x000fe20003f24270 */
[----:B------:R-:W-:Y:S01]  /*5640*/  IMAD.X R19, R13, 0x1, R23, P4 ;  /* 0x000000010d137824 */ /* 0x000fe200020e0617 */
[----:B------:R-:W-:Y:S01]  /*5650*/  IADD3 R20, P6, R12, R24, RZ ;  /* 0x000000180c147210 */ /* 0x000fe20007fde0ff */
[-C--:B-1----:R-:W-:Y:S01]  /*5660*/  FMUL R29, R44, R6.reuse ;  /* 0x000000062c1d7220 */ /* 0x082fe20000400000 */
        /* <DEDUP_REMOVED lines=12> */
[----:B------:R-:W-:Y:S01]  /*5730*/  ISETP.GT.AND P2, PT, R10, 0x30, PT ;  /* 0x000000300a00780c */ /* 0x000fe20003f44270 */
[-C--:B------:R-:W-:Y:S01]  /*5740*/  FMUL R81, R81, R6.reuse ;  /* 0x0000000651517220 */ /* 0x080fe20000400000 */
[----:B------:R-:W-:Y:S01]  /*5750*/  ISETP.GT.AND P1, PT, R7, 0x8, P1 ;  /* 0x000000080700780c */ /* 0x000fe20000f24270 */
[----:B------:R-:W-:Y:S01]  /*5760*/  IMAD.X R17, R13, 0x1, R25, P5 ;  /* 0x000000010d117824 */ /* 0x000fe200028e0619 */
[----:B------:R-:W-:Y:S01]  /*5770*/  @P4 STG.E desc[UR16][R22.64], R45 ;  /* 0x0000002d16004986 */ /* 0x000fe2000c101910 */
[----:B------:R-:W-:Y:S01]  /*5780*/  ISETP.GT.AND P5, PT, R7, RZ, P2 ;  /* 0x000000ff0700720c */ /* 0x000fe200017a4270 */
[----:B------:R-:W-:Y:S01]  /*5790*/  FMUL R83, R83, R6 ;  /* 0x0000000653537220 */ /* 0x000fe20000400000 */
[----:B-1----:R-:W-:Y:S01]  /*57a0*/  IADD3 R18, P4, R14, R26, RZ ;  /* 0x0000001a0e127210 */ /* 0x002fe20007f9e0ff */
[----:B------:R1:W-:Y:S01]  /*57b0*/  @P0 STG.E desc[UR16][R16.64], R15 ;  /* 0x0000000f10000986 */ /* 0x0003e2000c101910 */
[----:B------:R-:W-:Y:S01]  /*57c0*/  IADD3 R24, P6, R12, R20, RZ ;  /* 0x000000140c187210 */ /* 0x000fe20007fde0ff */
[-C--:B0-----:R-:W-:Y:S01]  /*57d0*/  FMUL R29, R48, R6.reuse ;  /* 0x00000006301d7220 */ /* 0x081fe20000400000 */
[----:B------:R-:W-:Y:S01]  /*57e0*/  ISETP.GT.AND P0, PT, R10, 0x31, PT ;  /* 0x000000310a00780c */ /* 0x000fe20003f04270 */
[----:B------:R-:W-:Y:S01]  /*57f0*/  IMAD.X R19, R13, 0x1, R27, P4 ;  /* 0x000000010d137824 */ /* 0x000fe200020e061b */
[----:B------:R-:W-:Y:S01]  /*5800*/  ISETP.GT.AND P2, PT, R7, 0x8, P2 ;  /* 0x000000080700780c */ /* 0x000fe20001744270 */
[----:B------:R-:W-:Y:S01]  /*5810*/  IMAD.X R25, R11, 0x1, R21, P6 ;  /* 0x000000010b197824 */ /* 0x000fe200030e0615 */
[----:B------:R-:W-:Y:S01]  /*5820*/  ISETP.GT.AND P4, PT, R7, RZ, P0 ;  /* 0x000000ff0700720c */ /* 0x000fe20000784270 */
[----:B------:R-:W-:Y:S01]  /*5830*/  FMUL R85, R85, R6 ;  /* 0x0000000655557220 */ /* 0x000fe20000400000 */
[----:B------:R0:W-:Y:S01]  /*5840*/  @P1 STG.E desc[UR16][R18.64], R47 ;  /* 0x0000002f12001986 */ /* 0x0001e2000c101910 */
[----:B------:R-:W-:Y:S01]  /*5850*/  IADD3 R26, P1, R12, R22, RZ ;  /* 0x000000160c1a7210 */ /* 0x000fe20007f3e0ff */
[----:B------:R-:W-:Y:S01]  /*5860*/  FMUL R87, R87, R6 ;  /* 0x0000000657577220 */ /* 0x000fe20000400000 */
[----:B------:R-:W-:Y:S01]  /*5870*/  ISETP.GT.AND P0, PT, R7, 0x8, P0 ;  /* 0x000000080700780c */ /* 0x000fe20000704270 */
[----:B------:R2:W-:Y:S01]  /*5880*/  @P5 STG.E desc[UR16][R24.64], R29 ;  /* 0x0000001d18005986 */ /* 0x0005e2000c101910 */
[----:B-1----:R-:W-:Y:S01]  /*5890*/  IADD3 R16, P5, R14, R20, RZ ;  /* 0x000000140e107210 */ /* 0x002fe20007fbe0ff */
[----:B------:R-:W-:Y:S01]  /*58a0*/  IMAD.X R27, R11, 0x1, R23, P1 ;  /* 0x000000010b1b7824 */ /* 0x000fe200008e0617 */
[----:B------:R-:W-:Y:S01]  /*58b0*/  ISETP.GT.AND P1, PT, R10, 0x38, PT ;  /* 0x000000380a00780c */ /* 0x000fe20003f24270 */
[----:B------:R-:W-:Y:S01]  /*58c0*/  FMUL R15, R50, R6 ;  /* 0x00000006320f7220 */ /* 0x000fe20000400000 */
[----:B------:R-:W-:Y:S01]  /*58d0*/  IADD3 R20, P6, R12, R24, RZ ;  /* 0x000000180c147210 */ /* 0x000fe20007fde0ff */
[----:B------:R-:W-:Y:S01]  /*58e0*/  IMAD.X R17, R13, 0x1, R21, P5 ;  /* 0x000000010d117824 */ /* 0x000fe200028e0615 */
[----:B------:R-:W-:Y:S01]  /*58f0*/  @P4 STG.E desc[UR16][R26.64], R49 ;  /* 0x000000311a004986 */ /* 0x000fe2000c101910 */
[----:B0-----:R-:W-:-:S02]  /*5900*/  IADD3 R18, P5, R14, R22, RZ ;  /* 0x000000160e127210 */ /* 0x001fc40007fbe0ff */
[----:B------:R-:W-:Y:S01]  /*5910*/  ISETP.GT.AND P4, PT, R7, RZ, P1 ;  /* 0x000000ff0700720c */ /* 0x000fe20000f84270 */
[----:B------:R0:W-:Y:S01]  /*5920*/  @P2 STG.E desc[UR16][R16.64], R15 ;  /* 0x0000000f10002986 */ /* 0x0001e2000c101910 */
[----:B------:R-:W-:Y:S01]  /*5930*/  ISETP.GT.AND P2, PT, R10, 0x39, PT ;  /* 0x000000390a00780c */ /* 0x000fe20003f44270 */
[----:B------:R-:W-:Y:S02]  /*5940*/  IMAD.X R19, R13, 0x1, R23, P5 ;  /* 0x000000010d137824 */ /* 0x000fe400028e0617 */
[----:B--2---:R-:W-:Y:S01]  /*5950*/  FMUL R29, R52, R6 ;  /* 0x00000006341d7220 */ /* 0x004fe20000400000 */
[----:B------:R-:W-:Y:S01]  /*5960*/  IMAD.X R21, R11, 0x1, R25, P6 ;  /* 0x000000010b157824 */ /* 0x000fe200030e0619 */
[C---:B------:R-:W-:Y:S01]  /*5970*/  ISETP.GT.AND P5, PT, R7.reuse, RZ, P2 ;  /* 0x000000ff0700720c */ /* 0x040fe200017a4270 */
[----:B------:R1:W-:Y:S01]  /*5980*/  @P0 STG.E desc[UR16][R18.64], R51 ;  /* 0x0000003312000986 */ /* 0x0003e2000c101910 */
[----:B------:R-:W-:Y:S02]  /*5990*/  IADD3 R22, P0, R12, R26, RZ ;  /* 0x0000001a0c167210 */ /* 0x000fe40007f1e0ff */
[----:B------:R-:W-:-:S02]  /*59a0*/  ISETP.GT.AND P1, PT, R7, 0x8, P1 ;  /* 0x000000080700780c */ /* 0x000fc40000f24270 */
[----:B------:R2:W-:Y:S01]  /*59b0*/  @P4 STG.E desc[UR16][R20.64], R29 ;  /* 0x0000001d14004986 */ /* 0x0005e2000c101910 */
[----:B0-----:R-:W-:Y:S01]  /*59c0*/  IADD3 R16, P4, R14, R24, RZ ;  /* 0x000000180e107210 */ /* 0x001fe20007f9e0ff */
[----:B------:R-:W-:Y:S01]  /*59d0*/  IMAD.X R23, R11, 0x1, R27, P0 ;  /* 0x000000010b177824 */ /* 0x000fe200000e061b */
[----:B------:R-:W-:Y:S01]  /*59e0*/  ISETP.GT.AND P0, PT, R10, 0x40, PT ;  /* 0x000000400a00780c */ /* 0x000fe20003f04270 */
[----:B------:R-:W-:Y:S01]  /*59f0*/  FMUL R15, R54, R6 ;  /* 0x00000006360f7220 */ /* 0x000fe20000400000 */
[----:B------:R-:W-:Y:S01]  /*5a00*/  ISETP.GT.AND P2, PT, R7, 0x8, P2 ;  /* 0x000000080700780c */ /* 0x000fe20001744270 */
[----:B------:R-:W-:Y:S01]  /*5a10*/  IMAD.X R17, R13, 0x1, R25, P4 ;  /* 0x000000010d117824 */ /* 0x000fe200020e0619 */
[----:B------:R-:W-:Y:S01]  /*5a20*/  @P5 STG.E desc[UR16][R22.64], R53 ;  /* 0x0000003516005986 */ /* 0x000fe2000c101910 */
[----:B-1----:R-:W-:Y:S02]  /*5a30*/  IADD3 R18, P5, R14, R26, RZ ;  /* 0x0000001a0e127210 */ /* 0x002fe40007fbe0ff */
[----:B------:R-:W-:Y:S01]  /*5a40*/  ISETP.GT.AND P4, PT, R7, RZ, P0 ;  /* 0x000000ff0700720c */ /* 0x000fe20000784270 */
[----:B------:R0:W-:Y:S01]  /*5a50*/  @P1 STG.E desc[UR16][R16.64], R15 ;  /* 0x0000000f10001986 */ /* 0x0001e2000c101910 */
[----:B------:R-:W-:Y:S01]  /*5a60*/  ISETP.GT.AND P1, PT, R10, 0x41, PT ;  /* 0x000000410a00780c */ /* 0x000fe20003f24270 */
[----:B------:R-:W-:Y:S01]  /*5a70*/  IMAD.X R19, R13, 0x1, R27, P5 ;  /* 0x000000010d137824 */ /* 0x000fe200028e061b */
[----:B------:R-:W-:Y:S01]  /*5a80*/  IADD3 R24, P6, R12, R20, RZ ;  /* 0x000000140c187210 */ /* 0x000fe20007fde0ff */
[----:B--2---:R-:W-:Y:S01]  /*5a90*/  FMUL R29, R56, R6 ;  /* 0x00000006381d7220 */ /* 0x004fe20000400000 */
[----:B------:R-:W-:-:S02]  /*5aa0*/  ISETP.GT.AND P5, PT, R7, RZ, P1 ;  /* 0x000000ff0700720c */ /* 0x000fc40000fa4270 */
[----:B------:R1:W-:Y:S01]  /*5ab0*/  @P2 STG.E desc[UR16][R18.64], R55 ;  /* 0x0000003712002986 */ /* 0x0003e2000c101910 */
[----:B------:R-:W-:Y:S01]  /*5ac0*/  IMAD.X R25, R11, 0x1, R21, P6 ;  /* 0x000000010b197824 */ /* 0x000fe200030e0615 */
[----:B------:R-:W-:Y:S02]  /*5ad0*/  IADD3 R26, P2, R12, R22, RZ ;  /* 0x000000160c1a7210 */ /* 0x000fe40007f5e0ff */
[----:B------:R-:W-:Y:S01]  /*5ae0*/  ISETP.GT.AND P0, PT, R7, 0x8, P0 ;  /* 0x000000080700780c */ /* 0x000fe20000704270 */
[----:B0-----:R-:W-:Y:S01]  /*5af0*/  FMUL R15, R58, R6 ;  /* 0x000000063a0f7220 */ /* 0x001fe20000400000 */
[----:B------:R0:W-:Y:S01]  /*5b00*/  @P4 STG.E desc[UR16][R24.64], R29 ;  /* 0x0000001d18004986 */ /* 0x0001e2000c101910 */
[----:B------:R-:W-:Y:S01]  /*5b10*/  IADD3 R16, P4, R14, R20, RZ ;  /* 0x000000140e107210 */ /* 0x000fe20007f9e0ff */
[----:B------:R-:W-:Y:S01]  /*5b20*/  IMAD.X R27, R11, 0x1, R23, P2 ;  /* 0x000000010b1b7824 */ /* 0x000fe200010e0617 */
[----:B------:R-:W-:Y:S02]  /*5b30*/  ISETP.GT.AND P2, PT, R10, 0x48, PT ;  /* 0x000000480a00780c */ /* 0x000fe40003f44270 */
[----:B------:R-:W-:Y:S01]  /*5b40*/  ISETP.GT.AND P1, PT, R7, 0x8, P1 ;  /* 0x000000080700780c */ /* 0x000fe20000f24270 */
[----:B------:R-:W-:Y:S01]  /*5b50*/  IMAD.X R17, R13, 0x1, R21, P4 ;  /* 0x000000010d117824 */ /* 0x000fe200020e0615 */
[----:B------:R-:W-:Y:S01]  /*5b60*/  @P5 STG.E desc[UR16][R26.64], R57 ;  /* 0x000000391a005986 */ /* 0x000fe2000c101910 */
[----:B-1----:R-:W-:-:S02]  /*5b70*/  IADD3 R18, P5, R14, R22, RZ ;  /* 0x000000160e127210 */ /* 0x002fc40007fbe0ff */
[----:B------:R-:W-:Y:S01]  /*5b80*/  ISETP.GT.AND P4, PT, R7, RZ, P2 ;  /* 0x000000ff0700720c */ /* 0x000fe20001784270 */
[----:B------:R1:W-:Y:S01]  /*5b90*/  @P0 STG.E desc[UR16][R16.64], R15 ;  /* 0x0000000f10000986 */ /* 0x0003e2000c101910 */
[----:B------:R-:W-:Y:S01]  /*5ba0*/  ISETP.GT.AND P0, PT, R10, 0x49, PT ;  /* 0x000000490a00780c */ /* 0x000fe20003f04270 */
[----:B------:R-:W-:Y:S01]  /*5bb0*/  IMAD.X R19, R13, 0x1, R23, P5 ;  /* 0x000000010d137824 */ /* 0x000fe200028e0617 */
[----:B------:R-:W-:Y:S01]  /*5bc0*/  IADD3 R20, P6, R12, R24, RZ ;  /* 0x000000180c147210 */ /* 0x000fe20007fde0ff */
[----:B0-----:R-:W-:Y:S01]  /*5bd0*/  FMUL R29, R60, R6 ;  /* 0x000000063c1d7220 */ /* 0x001fe20000400000 */
[----:B------:R-:W-:Y:S02]  /*5be0*/  ISETP.GT.AND P5, PT, R7, RZ, P0 ;  /* 0x000000ff0700720c */ /* 0x000fe400007a4270 */
[----:B------:R0:W-:Y:S01]  /*5bf0*/  @P1 STG.E desc[UR16][R18.64], R59 ;  /* 0x0000003b12001986 */ /* 0x0001e2000c101910 */
[----:B------:R-:W-:Y:S01]  /*5c00*/  IMAD.X R21, R11, 0x1, R25, P6 ;  /* 0x000000010b157824 */ /* 0x000fe200030e0619 */
[----:B------:R-:W-:-:S02]  /*5c10*/  IADD3 R22, P1, R12, R26, RZ ;  /* 0x0000001a0c167210 */ /* 0x000fc40007f3e0ff */
[----:B------:R-:W-:Y:S01]  /*5c20*/  ISETP.GT.AND P2, PT, R7, 0x8, P2 ;  /* 0x000000080700780c */ /* 0x000fe20001744270 */
[----:B-1----:R-:W-:Y:S01]  /*5c30*/  FMUL R15, R62, R6 ;  /* 0x000000063e0f7220 */ /* 0x002fe20000400000 */
[----:B------:R1:W-:Y:S01]  /*5c40*/  @P4 STG.E desc[UR16][R20.64], R29 ;  /* 0x0000001d14004986 */ /* 0x0003e2000c101910 */
[----:B------:R-:W-:Y:S01]  /*5c50*/  IADD3 R16, P4, R14, R24, RZ ;  /* 0x000000180e107210 */ /* 0x000fe20007f9e0ff */
[----:B------:R-:W-:Y:S01]  /*5c60*/  IMAD.X R23, R11, 0x1, R27, P1 ;  /* 0x000000010b177824 */ /* 0x000fe200008e061b */
[----:B------:R-:W-:Y:S02]  /*5c70*/  ISETP.GT.AND P1, PT, R10, 0x50, PT ;  /* 0x000000500a00780c */ /* 0x000fe40003f24270 */
[----:B------:R-:W-:Y:S01]  /*5c80*/  ISETP.GT.AND P0, PT, R7, 0x8, P0 ;  /* 0x000000080700780c */ /* 0x000fe20000704270 */
[----:B------:R-:W-:Y:S01]  /*5c90*/  IMAD.X R17, R13, 0x1, R25, P4 ;  /* 0x000000010d117824 */ /* 0x000fe200020e0619 */
[----:B------:R-:W-:Y:S01]  /*5ca0*/  @P5 STG.E desc[UR16][R22.64], R61 ;  /* 0x0000003d16005986 */ /* 0x000fe2000c101910 */
[----:B0-----:R-:W-:-:S02]  /*5cb0*/  IADD3 R18, P5, R14, R26, RZ ;  /* 0x0000001a0e127210 */ /* 0x001fc40007fbe0ff */
[----:B------:R-:W-:Y:S01]  /*5cc0*/  ISETP.GT.AND P4, PT, R7, RZ, P1 ;  /* 0x000000ff0700720c */ /* 0x000fe20000f84270 */
[----:B------:R0:W-:Y:S01]  /*5cd0*/  @P2 STG.E desc[UR16][R16.64], R15 ;  /* 0x0000000f10002986 */ /* 0x0001e2000c101910 */
[----:B------:R-:W-:Y:S01]  /*5ce0*/  ISETP.GT.AND P2, PT, R10, 0x51, PT ;  /* 0x000000510a00780c */ /* 0x000fe20003f44270 */
[----:B------:R-:W-:Y:S01]  /*5cf0*/  IMAD.X R19, R13, 0x1, R27, P5 ;  /* 0x000000010d137824 */ /* 0x000fe200028e061b */
[----:B------:R-:W-:Y:S01]  /*5d00*/  IADD3 R24, P6, R12, R20, RZ ;  /* 0x000000140c187210 */ /* 0x000fe20007fde0ff */
[----:B-1----:R-:W-:Y:S01]  /*5d10*/  FMUL R29, R64, R6 ;  /* 0x00000006401d7220 */ /* 0x002fe20000400000 */
[----:B------:R-:W-:Y:S02]  /*5d20*/  ISETP.GT.AND P5, PT, R7, RZ, P2 ;  /* 0x000000ff0700720c */ /* 0x000fe400017a4270 */
[----:B------:R1:W-:Y:S01]  /*5d30*/  @P0 STG.E desc[UR16][R18.64], R63 ;  /* 0x0000003f12000986 */ /* 0x0003e2000c101910 */
[----:B------:R-:W-:Y:S01]  /*5d40*/  IMAD.X R25, R11, 0x1, R21, P6 ;  /* 0x000000010b197824 */ /* 0x000fe200030e0615 */
[----:B------:R-:W-:-:S02]  /*5d50*/  IADD3 R26, P0, R12, R22, RZ ;  /* 0x000000160c1a7210 */ /* 0x000fc40007f1e0ff */
        /* <DEDUP_REMOVED lines=49> */
[----:B------:R-:W-:-:S02]  /*6070*/  ISETP.GT.AND P4, PT, R7, RZ, P1 ;  /* 0x000000ff0700720c */ /* 0x000fc40000f84270 */
[----:B-1----:R-:W-:Y:S01]  /*6080*/  IADD3 R18, P5, R14, R22, RZ ;  /* 0x000000160e127210 */ /* 0x002fe20007fbe0ff */
[----:B------:R1:W-:Y:S01]  /*6090*/  @P2 STG.E desc[UR16][R16.64], R15 ;  /* 0x0000000f10002986 */ /* 0x0003e2000c101910 */
[----:B------:R-:W-:Y:S01]  /*60a0*/  IADD3 R20, P6, R12, R24, RZ ;  /* 0x000000180c147210 */ /* 0x000fe20007fde0ff */
[----:B0-----:R-:W-:Y:S01]  /*60b0*/  FMUL R29, R76, R6 ;  /* 0x000000064c1d7220 */ /* 0x001fe20000400000 */
[----:B------:R-:W-:Y:S01]  /*60c0*/  ISETP.GT.AND P2, PT, R10, 0x69, PT ;  /* 0x000000690a00780c */ /* 0x000fe20003f44270 */
[----:B------:R-:W-:Y:S01]  /*60d0*/  IMAD.X R19, R13, 0x1, R23, P5 ;  /* 0x000000010d137824 */ /* 0x000fe200028e0617 */
[----:B------:R-:W-:Y:S01]  /*60e0*/  ISETP.GT.AND P1, PT, R7, 0x8, P1 ;  /* 0x000000080700780c */ /* 0x000fe20000f24270 */
[----:B------:R-:W-:Y:S01]  /*60f0*/  IMAD.X R21, R11, 0x1, R25, P6 ;  /* 0x000000010b157824 */ /* 0x000fe200030e0619 */
[----:B------:R-:W-:Y:S02]  /*6100*/  ISETP.GT.AND P5, PT, R7, RZ, P2 ;  /* 0x000000ff0700720c */ /* 0x000fe400017a4270 */
[----:B------:R0:W-:Y:S01]  /*6110*/  @P0 STG.E desc[UR16][R18.64], R75 ;  /* 0x0000004b12000986 */ /* 0x0001e2000c101910 */
[----:B------:R-:W-:Y:S01]  /*6120*/  IADD3 R22, P0, R12, R26, RZ ;  /* 0x0000001a0c167210 */ /* 0x000fe20007f1e0ff */
[----:B-1----:R-:W-:-:S02]  /*6130*/  FMUL R15, R78, R6 ;  /* 0x000000064e0f7220 */ /* 0x002fc40000400000 */
[----:B------:R1:W-:Y:S01]  /*6140*/  @P4 STG.E desc[UR16][R20.64], R29 ;  /* 0x0000001d14004986 */ /* 0x0003e2000c101910 */
[----:B------:R-:W-:Y:S01]  /*6150*/  IADD3 R16, P4, R14, R24, RZ ;  /* 0x000000180e107210 */ /* 0x000fe20007f9e0ff */
[----:B------:R-:W-:Y:S01]  /*6160*/  IMAD.X R23, R11, 0x1, R27, P0 ;  /* 0x000000010b177824 */ /* 0x000fe200000e061b */
[----:B------:R-:W-:Y:S02]  /*6170*/  ISETP.GT.AND P0, PT, R10, 0x70, PT ;  /* 0x000000700a00780c */ /* 0x000fe40003f04270 */
[----:B------:R-:W-:Y:S01]  /*6180*/  ISETP.GT.AND P2, PT, R7, 0x8, P2 ;  /* 0x000000080700780c */ /* 0x000fe20001744270 */
[----:B------:R-:W-:Y:S01]  /*6190*/  IMAD.X R17, R13, 0x1, R25, P4 ;  /* 0x000000010d117824 */ /* 0x000fe200020e0619 */
[----:B------:R-:W-:Y:S01]  /*61a0*/  @P5 STG.E desc[UR16][R22.64], R77 ;  /* 0x0000004d16005986 */ /* 0x000fe2000c101910 */
[----:B0-----:R-:W-:Y:S02]  /*61b0*/  IADD3 R18, P5, R14, R26, RZ ;  /* 0x0000001a0e127210 */ /* 0x001fe40007fbe0ff */
[----:B------:R-:W-:Y:S01]  /*61c0*/  ISETP.GT.AND P4, PT, R7, RZ, P0 ;  /* 0x000000ff0700720c */ /* 0x000fe20000784270 */
[----:B------:R0:W-:Y:S01]  /*61d0*/  @P1 STG.E desc[UR16][R16.64], R15 ;  /* 0x0000000f10001986 */ /* 0x0001e2000c101910 */
[----:B------:R-:W-:Y:S01]  /*61e0*/  ISETP.GT.AND P1, PT, R10, 0x71, PT ;  /* 0x000000710a00780c */ /* 0x000fe20003f24270 */
[----:B------:R-:W-:Y:S01]  /*61f0*/  IMAD.X R19, R13, 0x1, R27, P5 ;  /* 0x000000010d137824 */ /* 0x000fe200028e061b */
[----:B------:R-:W-:Y:S01]  /*6200*/  IADD3 R24, P6, R12, R20, RZ ;  /* 0x000000140c187210 */ /* 0x000fe20007fde0ff */
[----:B-1----:R-:W-:Y:S01]  /*6210*/  FMUL R29, R80, R6 ;  /* 0x00000006501d7220 */ /* 0x002fe20000400000 */
[----:B------:R-:W-:-:S02]  /*6220*/  ISETP.GT.AND P5, PT, R7, RZ, P1 ;  /* 0x000000ff0700720c */ /* 0x000fc40000fa4270 */
[----:B------:R1:W-:Y:S01]  /*6230*/  @P2 STG.E desc[UR16][R18.64], R79 ;  /* 0x0000004f12002986 */ /* 0x0003e2000c101910 */
[----:B------:R-:W-:Y:S01]  /*6240*/  IMAD.X R25, R11, 0x1, R21, P6 ;  /* 0x000000010b197824 */ /* 0x000fe200030e0615 */
[----:B------:R-:W-:Y:S02]  /*6250*/  ISETP.GT.AND P6, PT, R7, 0x8, P0 ;  /* 0x000000080700780c */ /* 0x000fe400007c4270 */
[----:B------:R-:W-:Y:S01]  /*6260*/  IADD3 R26, P0, R12, R22, RZ ;  /* 0x000000160c1a7210 */ /* 0x000fe20007f1e0ff */
[----:B0-----:R-:W-:Y:S01]  /*6270*/  FMUL R15, R82, R6 ;  /* 0x00000006520f7220 */ /* 0x001fe20000400000 */
[----:B------:R-:W-:Y:S01]  /*6280*/  @P4 STG.E desc[UR16][R24.64], R29 ;  /* 0x0000001d18004986 */ /* 0x000fe2000c101910 */
[----:B------:R-:W-:Y:S02]  /*6290*/  IADD3 R16, P2, R14, R20, RZ ;  /* 0x000000140e107210 */ /* 0x000fe40007f5e0ff */
[----:B------:R-:W-:Y:S01]  /*62a0*/  IMAD.X R27, R11, 0x1, R23, P0 ;  /* 0x000000010b1b7824 */ /* 0x000fe200000e0617 */
[----:B------:R-:W-:-:S02]  /*62b0*/  ISETP.GT.AND P0, PT, R10, 0x78, PT ;  /* 0x000000780a00780c */ /* 0x000fc40003f04270 */
[----:B-1----:R-:W-:Y:S01]  /*62c0*/  IADD3 R18, P4, R14, R22, RZ ;  /* 0x000000160e127210 */ /* 0x002fe20007f9e0ff */
[C---:B------:R-:W-:Y:S01]  /*62d0*/  IMAD.X R17, R13.reuse, 0x1, R21, P2 ;  /* 0x000000010d117824 */ /* 0x040fe200010e0615 */
[----:B------:R-:W-:Y:S01]  /*62e0*/  @P5 STG.E desc[UR16][R26.64], R81 ;  /* 0x000000511a005986 */ /* 0x000fe2000c101910 */
[-C--:B------:R-:W-:Y:S02]  /*62f0*/  IADD3 R20, P5, R12, R24.reuse, RZ ;  /* 0x000000180c147210 */ /* 0x080fe40007fbe0ff */
[----:B------:R-:W-:Y:S01]  /*6300*/  IMAD.X R19, R13, 0x1, R23, P4 ;  /* 0x000000010d137824 */ /* 0x000fe200020e0617 */
[----:B------:R-:W-:Y:S01]  /*6310*/  IADD3 R22, P4, R14, R24, RZ ;  /* 0x000000180e167210 */ /* 0x000fe20007f9e0ff */
[----:B------:R0:W-:Y:S01]  /*6320*/  @P6 STG.E desc[UR16][R16.64], R15 ;  /* 0x0000000f10006986 */ /* 0x0001e2000c101910 */
[----:B------:R-:W-:Y:S01]  /*6330*/  ISETP.GT.AND P2, PT, R10, 0x79, PT ;  /* 0x000000790a00780c */ /* 0x000fe20003f44270 */
[--C-:B------:R-:W-:Y:S01]  /*6340*/  IMAD.X R21, R11, 0x1, R25.reuse, P5 ;  /* 0x000000010b157824 */ /* 0x100fe200028e0619 */
[----:B------:R-:W-:Y:S01]  /*6350*/  ISETP.GT.AND P1, PT, R7, 0x8, P1 ;  /* 0x000000080700780c */ /* 0x000fe20000f24270 */
[----:B------:R-:W-:Y:S01]  /*6360*/  IMAD.X R23, R13, 0x1, R25, P4 ;  /* 0x000000010d177824 */ /* 0x000fe200020e0619 */
[----:B------:R-:W-:-:S02]  /*6370*/  ISETP.GT.AND P6, PT, R7, RZ, P0 ;  /* 0x000000ff0700720c */ /* 0x000fc400007c4270 */
[----:B------:R-:W-:Y:S02]  /*6380*/  IADD3 R10, P5, R12, R26, RZ ;  /* 0x0000001a0c0a7210 */ /* 0x000fe40007fbe0ff */
[C---:B------:R-:W-:Y:S02]  /*6390*/  ISETP.GT.AND P4, PT, R7.reuse, RZ, P2 ;  /* 0x000000ff0700720c */ /* 0x040fe40001784270 */
[----:B------:R-:W-:Y:S01]  /*63a0*/  ISETP.GT.AND P0, PT, R7, 0x8, P0 ;  /* 0x000000080700780c */ /* 0x000fe20000704270 */
[--C-:B------:R-:W-:Y:S01]  /*63b0*/  IMAD.X R11, R11, 0x1, R27.reuse, P5 ;  /* 0x000000010b0b7824 */ /* 0x100fe200028e061b */
[----:B------:R-:W-:Y:S01]  /*63c0*/  ISETP.GT.AND P2, PT, R7, 0x8, P2 ;  /* 0x000000080700780c */ /* 0x000fe20001744270 */
[----:B------:R-:W-:Y:S01]  /*63d0*/  FMUL R7, R84, R6 ;  /* 0x0000000654077220 */ /* 0x000fe20000400000 */
[----:B------:R-:W-:Y:S01]  /*63e0*/  IADD3 R14, P5, R14, R26, RZ ;  /* 0x0000001a0e0e7210 */ /* 0x000fe20007fbe0ff */
[----:B0-----:R-:W-:Y:S01]  /*63f0*/  FMUL R17, R86, R6 ;  /* 0x0000000656117220 */ /* 0x001fe20000400000 */
[----:B------:R0:W-:Y:S03]  /*6400*/  @P1 STG.E desc[UR16][R18.64], R83 ;  /* 0x0000005312001986 */ /* 0x0001e6000c101910 */
[----:B------:R-:W-:Y:S01]  /*6410*/  IMAD.X R15, R13, 0x1, R27, P5 ;  /* 0x000000010d0f7824 */ /* 0x000fe200028e061b */
[----:B------:R0:W-:Y:S04]  /*6420*/  @P6 STG.E desc[UR16][R20.64], R7 ;  /* 0x0000000714006986 */ /* 0x0001e8000c101910 */
[----:B------:R0:W-:Y:S04]  /*6430*/  @P4 STG.E desc[UR16][R10.64], R85 ;  /* 0x000000550a004986 */ /* 0x0001e8000c101910 */
[----:B------:R0:W-:Y:S04]  /*6440*/  @P0 STG.E desc[UR16][R22.64], R17 ;  /* 0x0000001116000986 */ /* 0x0001e8000c101910 */
[----:B------:R0:W-:Y:S02]  /*6450*/  @P2 STG.E desc[UR16][R14.64], R87 ;  /* 0x000000570e002986 */ /* 0x0001e4000c101910 */
.L_x_146:
[----:B------:R-:W-:Y:S05]  /*6460*/  BSYNC B0 ;  /* 0x0000000000007941 */ /* 0x000fea0003800000 */
.L_x_22:
[----:B------:R-:W-:Y:S01]  /*6470*/  ULDC UR8, c[0x0][0xc] ;  /* 0x0000030000087ab9 */ /* 0x000fe20000000800 */
[----:B------:R-:W-:Y:S01]  /*6480*/  ULDC UR9, c[0x0][0x10] ;  /* 0x0000040000097ab9 */ /* 0x000fe20000000800 */
[----:B0-----:R-:W0:Y:S01]  /*6490*/  LDC R7, c[0x0][0x14] ;  /* 0x00000500ff077b82 */ /* 0x001e220000000800 */
[----:B------:R-:W-:Y:S01]  /*64a0*/  UIMAD.WIDE.U32 UR8, UR8, UR9, URZ ;  /* 0x00000009080872a5 */ /* 0x000fe2000f8e003f */
[----:B---3--:R-:W-:Y:S02]  /*64b0*/  IMAD.MOV.U32 R16, RZ, RZ, -0x1 ;  /* 0xffffffffff107424 */ /* 0x008fe400078e00ff */
[----:B-1----:R-:W-:-:S03]  /*64c0*/  IMAD.MOV.U32 R11, RZ, RZ, -0x1 ;  /* 0xffffffffff0b7424 */ /* 0x002fc600078e00ff */
[----:B0-----:R-:W-:-:S04]  /*64d0*/  IMAD.WIDE.U32 R2, R7, UR8, R2 ;  /* 0x0000000807027c25 */ /* 0x001fc8000f8e0002 */
[----:B------:R-:W-:Y:S01]  /*64e0*/  IMAD R7, R7, UR9, RZ ;  /* 0x0000000907077c24 */ /* 0x000fe2000f8e02ff */
[----:B------:R-:W-:Y:S02]  /*64f0*/  ULDC.64 UR8, c[0x0][0x750] ;  /* 0x0001d40000087ab9 */ /* 0x000fe40000000a00 */
[----:B------:R-:W-:Y:S01]  /*6500*/  ISETP.GE.U32.AND P0, PT, R2, UR8, PT ;  /* 0x0000000802007c0c */ /* 0x000fe2000bf06070 */
[--C-:B------:R-:W-:Y:S01]  /*6510*/  IMAD.IADD R3, R3, 0x1, R7.reuse ;  /* 0x0000000103037824 */ /* 0x100fe200078e0207 */
[----:B------:R-:W-:-:S04]  /*6520*/  PRMT R7, RZ, 0x7610, R7 ;  /* 0x00007610ff077816 */ /* 0x000fc80000000007 */
[----:B------:R-:W-:-:S13]  /*6530*/  ISETP.GE.U32.AND.EX P0, PT, R3, UR9, PT, P0 ;  /* 0x0000000903007c0c */ /* 0x000fda000bf06100 */
[----:B------:R-:W-:Y:S05]  /*6540*/  @P0 BRA `(.L_x_147) ;  /* 0x0000000400640947 */ /* 0x000fea0003800000 */
[----:B------:R-:W0:Y:S01]  /*6550*/  S2R R19, SR_CTAID.X ;  /* 0x0000000000137919 */ /* 0x000e220000002500 */
[----:B------:R-:W1:Y:S01]  /*6560*/  LDC.64 R16, c[0x0][0x728] ;  /* 0x0001ca00ff107b82 */ /* 0x000e620000000a00 */
[----:B------:R-:W-:Y:S01]  /*6570*/  ULDC UR7, c[0x0][0x150] ;  /* 0x0000540000077ab9 */ /* 0x000fe20000000800 */
[----:B------:R-:W-:Y:S01]  /*6580*/  IMAD.MOV.U32 R14, RZ, RZ, R2 ;  /* 0x000000ffff0e7224 */ /* 0x000fe200078e0002 */
[----:B------:R-:W3:Y:S01]  /*6590*/  S2R R25, SR_CTAID.Y ;  /* 0x0000000000197919 */ /* 0x000ee20000002600 */
[----:B------:R-:W-:-:S04]  /*65a0*/  IMAD.MOV.U32 R15, RZ, RZ, R3 ;  /* 0x000000ffff0f7224 */ /* 0x000fc800078e0003 */
[----:B------:R-:W2:Y:S08]  /*65b0*/  LDC R24, c[0x0][0x144] ;  /* 0x00005100ff187b82 */ /* 0x000eb00000000800 */
[----:B------:R-:W2:Y:S08]  /*65c0*/  LDC R20, c[0x0][0x730] ;  /* 0x0001cc00ff147b82 */ /* 0x000eb00000000800 */
[----:B------:R-:W2:Y:S01]  /*65d0*/  LDC.64 R22, c[0x0][0x720] ;  /* 0x0001c800ff167b82 */ /* 0x000ea20000000a00 */
[----:B-1----:R-:W-:-:S04]  /*65e0*/  ISETP.NE.U32.AND P0, PT, R16, RZ, PT ;  /* 0x000000ff1000720c */ /* 0x002fc80003f05070 */
[----:B------:R-:W-:Y:S02]  /*65f0*/  ISETP.NE.AND.EX P0, PT, R17, RZ, PT, P0 ;  /* 0x000000ff1100720c */ /* 0x000fe40003f05300 */
[----:B0-----:R-:W-:-:S05]  /*6600*/  I2FP.F32.U32 R7, R19 ;  /* 0x0000001300077245 */ /* 0x001fca0000201000 */
[----:B------:R-:W-:-:S04]  /*6610*/  FMUL R7, R7, UR7 ;  /* 0x0000000707077c20 */ /* 0x000fc80008400000 */
[----:B------:R0:W1:Y:S02]  /*6620*/  F2I.U32.TRUNC.NTZ R21, R7 ;  /* 0x0000000700157305 */ /* 0x000064000020f000 */
[----:B---3--:R-:W-:Y:S05]  /*6630*/  @!P0 BRA `(.L_x_148) ;  /* 0x0000000000288947 */ /* 0x008fea0003800000 */
[----:B0-----:R-:W0:Y:S02]  /*6640*/  LDC R7, c[0x0][0x734] ;  /* 0x0001cd00ff077b82 */ /* 0x001e240000000800 */
        /* <DEDUP_REMOVED lines=9> */
.L_x_148:
[----:B------:R-:W3:Y:S01]  /*66e0*/  LDC.64 R28, c[0x0][0x740] ;  /* 0x0001d000ff1c7b82 */ /* 0x000ee20000000a00 */
[-C--:B--2---:R-:W-:Y:S01]  /*66f0*/  SHF.R.U64 R18, R14, R20.reuse, R15 ;  /* 0x000000140e127219 */ /* 0x084fe2000000120f */
[----:B-1----:R-:W-:Y:S01]  /*6700*/  IMAD.MOV R21, RZ, RZ, -R21 ;  /* 0x000000ffff157224 */ /* 0x002fe200078e0a15 */
[----:B0-----:R-:W-:Y:S01]  /*6710*/  SHF.R.U32.HI R7, RZ, R20, R15 ;  /* 0x00000014ff077219 */ /* 0x001fe2000001160f */
[----:B------:R-:W-:Y:S01]  /*6720*/  ULDC UR7, c[0x0][0x154] ;  /* 0x0000550000077ab9 */ /* 0x000fe20000000800 */
[----:B------:R-:W-:Y:S01]  /*6730*/  IADD3 R9, P0, RZ, -R18, RZ ;  /* 0x80000012ff097210 */ /* 0x000fe20007f1e0ff */
[----:B------:R-:W-:Y:S02]  /*6740*/  IMAD R24, R24, R21, R19 ;  /* 0x0000001518187224 */ /* 0x000fe400078e0213 */
[----:B------:R-:W0:Y:S02]  /*6750*/  LDC R14, c[0x0][0x718] ;  /* 0x0001c600ff0e7b82 */ /* 0x000e240000000800 */
[----:B------:R-:W-:-:S02]  /*6760*/  IMAD.X R7, RZ, RZ, ~R7, P0 ;  /* 0x000000ffff077224 */ /* 0x000fc400000e0e07 */
[----:B------:R-:W-:-:S04]  /*6770*/  IMAD.WIDE.U32 R10, R9, R22, R2 ;  /* 0x00000016090a7225 */ /* 0x000fc800078e0002 */
[----:B------:R-:W1:Y:S01]  /*6780*/  LDC R13, c[0x0][0x708] ;  /* 0x0001c200ff0d7b82 */ /* 0x000e620000000800 */
[----:B------:R-:W-:-:S04]  /*6790*/  IMAD R12, R7, R22, RZ ;  /* 0x00000016070c7224 */ /* 0x000fc800078e02ff */
[----:B------:R-:W-:Y:S01]  /*67a0*/  IMAD R7, R9, R23, R12 ;  /* 0x0000001709077224 */ /* 0x000fe200078e020c */
[----:B------:R-:W-:Y:S02]  /*67b0*/  I2FP.F32.U32 R9, R25 ;  /* 0x0000001900097245 */ /* 0x000fe40000201000 */
[----:B------:R-:W2:Y:S01]  /*67c0*/  LDC R26, c[0x0][0x758] ;  /* 0x0001d600ff1a7b82 */ /* 0x000ea20000000800 */
[----:B------:R-:W-:Y:S01]  /*67d0*/  IMAD.IADD R7, R11, 0x1, R7 ;  /* 0x000000010b077824 */ /* 0x000fe200078e0207 */
[----:B---3--:R-:W-:Y:S01]  /*67e0*/  ISETP.NE.U32.AND P0, PT, R28, RZ, PT ;  /* 0x000000ff1c00720c */ /* 0x008fe20003f05070 */
[----:B------:R-:W-:Y:S01]  /*67f0*/  FMUL R9, R9, UR7 ;  /* 0x0000000709097c20 */ /* 0x000fe20008400000 */
[----:B------:R-:W-:Y:S02]  /*6800*/  IMAD.MOV.U32 R11, RZ, RZ, -0x1 ;  /* 0xffffffffff0b7424 */ /* 0x000fe400078e00ff */
[----:B------:R-:W-:Y:S01]  /*6810*/  ISETP.NE.AND.EX P0, PT, R29, RZ, PT, P0 ;  /* 0x000000ff1d00720c */ /* 0x000fe20003f05300 */
[----:B------:R3:W2:Y:S01]  /*6820*/  F2I.U32.TRUNC.NTZ R20, R9 ;  /* 0x0000000900147305 */ /* 0x0006a2000020f000 */
[----:B------:R-:W3:Y:S01]  /*6830*/  LDC R22, c[0x0][0x148] ;  /* 0x00005200ff167b82 */ /* 0x000ee20000000800 */
[----:B0-----:R-:W-:-:S02]  /*6840*/  SHF.R.U64 R17, R10, R14, R7 ;  /* 0x0000000e0a117219 */ /* 0x001fc40000001207 */
[----:B------:R-:W-:-:S05]  /*6850*/  SHF.R.U32.HI R10, RZ, R14, R7 ;  /* 0x0000000eff0a7219 */ /* 0x000fca0000011607 */
[----:B------:R-:W0:Y:S01]  /*6860*/  LDC R21, c[0x0][0x700] ;  /* 0x0001c000ff157b82 */ /* 0x000e220000000800 */
[-CC-:B-1----:R-:W-:Y:S02]  /*6870*/  SHF.R.U64 R16, R17, R13.reuse, R10.reuse ;  /* 0x0000000d11107219 */ /* 0x182fe4000000120a */
[----:B------:R-:W-:Y:S01]  /*6880*/  SHF.R.U32.HI R7, RZ, R13, R10 ;  /* 0x0000000dff077219 */ /* 0x000fe2000001160a */
[----:B------:R-:W-:-:S04]  /*6890*/  IMAD.MOV.U32 R13, RZ, RZ, 0x1 ;  /* 0x00000001ff0d7424 */ /* 0x000fc800078e00ff */
[----:B------:R-:W1:Y:S01]  /*68a0*/  LDC R27, c[0x0][0x748] ;  /* 0x0001d200ff1b7b82 */ /* 0x000e620000000800 */
[-C--:B--2---:R-:W-:Y:S02]  /*68b0*/  SHF.L.U32 R10, R11, R26.reuse, RZ ;  /* 0x0000001a0b0a7219 */ /* 0x084fe400000006ff */
[-CC-:B------:R-:W-:Y:S02]  /*68c0*/  SHF.R.U64 R19, R16, R26.reuse, R7.reuse ;  /* 0x0000001a10137219 */ /* 0x180fe40000001207 */
[----:B------:R-:W-:Y:S02]  /*68d0*/  SHF.R.U32.HI R11, RZ, R26, R7 ;  /* 0x0000001aff0b7219 */ /* 0x000fe40000011607 */
[----:B------:R-:W-:Y:S01]  /*68e0*/  LOP3.LUT R23, RZ, R10, RZ, 0x33, !PT ;  /* 0x0000000aff177212 */ /* 0x000fe200078e33ff */
[----:B----4-:R-:W2:Y:S01]  /*68f0*/  LDC R30, c[0x0][0x738] ;  /* 0x0001ce00ff1e7b82 */ /* 0x010ea20000000800 */
[----:B------:R-:W-:Y:S01]  /*6900*/  SHF.L.U32 R26, R13, R26, RZ ;  /* 0x0000001a0d1a7219 */ /* 0x000fe200000006ff */
[----:B------:R-:W-:-:S06]  /*6910*/  IMAD.MOV.U32 R10, RZ, RZ, R19 ;  /* 0x000000ffff0a7224 */ /* 0x000fcc00078e0013 */
[----:B------:R-:W4:Y:S01]  /*6920*/  LDC R31, c[0x0][0x710] ;  /* 0x0001c400ff1f7b82 */ /* 0x000f220000000800 */
[----:B------:R-:W-:Y:S05]  /*6930*/  @!P0 BRA `(.L_x_149) ;  /* 0x0000000000288947 */ /* 0x000fea0003800000 */
        /* <DEDUP_REMOVED lines=10> */
.L_x_149:
[----:B-1----:R-:W-:Y:S01]  /*69e0*/  SHF.R.U64 R7, R10, R27, R11 ;  /* 0x0000001b0a077219 */ /* 0x002fe2000000120b */
[----:B0-----:R-:W-:Y:S01]  /*69f0*/  VIADD R12, R21, 0xffffffff ;  /* 0xffffffff150c7836 */ /* 0x001fe20000000000 */
[----:B------:R-:W-:Y:S01]  /*6a00*/  LOP3.LUT R16, R16, R23, RZ, 0xc0, !PT ;  /* 0x0000001710107212 */ /* 0x000fe200078ec0ff */
[----:B------:R-:W-:Y:S02]  /*6a10*/  IMAD.MOV R20, RZ, RZ, -R20 ;  /* 0x000000ffff147224 */ /* 0x000fe400078e0a14 */
[----:B------:R-:W-:Y:S01]  /*6a20*/  IMAD.MOV R10, RZ, RZ, -R7 ;  /* 0x000000ffff0a7224 */ /* 0x000fe200078e0a07 */
[----:B------:R-:W-:Y:S01]  /*6a30*/  LOP3.LUT R12, R17, R12, RZ, 0xc0, !PT ;  /* 0x0000000c110c7212 */ /* 0x000fe200078ec0ff */
[----:B---3--:R-:W-:Y:S02]  /*6a40*/  IMAD R9, R26, R7, R16 ;  /* 0x000000071a097224 */ /* 0x008fe400078e0210 */
[----:B------:R-:W-:Y:S02]  /*6a50*/  @P3 IMAD R24, R22, R20, R25 ;  /* 0x0000001416183224 */ /* 0x000fe400078e0219 */
[----:B--2---:R-:W-:-:S02]  /*6a60*/  IMAD R7, R10, R30, R19 ;  /* 0x0000001e0a077224 */ /* 0x004fc400078e0213 */
[----:B----4-:R-:W-:Y:S02]  /*6a70*/  IMAD R9, R9, R31, R24 ;  /* 0x0000001f09097224 */ /* 0x010fe400078e0218 */
[----:B------:R-:W-:Y:S02]  /*6a80*/  IMAD.MOV.U32 R11, RZ, RZ, 0x1 ;  /* 0x00000001ff0b7424 */ /* 0x000fe400078e00ff */
[----:B------:R-:W-:-:S03]  /*6a90*/  IMAD R10, R7, R21, R12 ;  /* 0x00000015070a7224 */ /* 0x000fc600078e020c */
[----:B------:R-:W-:Y:S01]  /*6aa0*/  PRMT R7, R11, 0x7610, R7 ;  /* 0x000076100b077816 */ /* 0x000fe20000000007 */
[----:B------:R-:W-:Y:S01]  /*6ab0*/  IMAD.MOV.U32 R11, RZ, RZ, R18 ;  /* 0x000000ffff0b7224 */ /* 0x000fe200078e0012 */
[----:B------:R-:W-:Y:S02]  /*6ac0*/  SEL R16, R10, R9, !P3 ;  /* 0x000000090a107207 */ /* 0x000fe40005800000 */
[----:B------:R-:W-:-:S07]  /*6ad0*/  SEL R9, R9, R10, !P3 ;  /* 0x0000000a09097207 */ /* 0x000fce0005800000 */
.L_x_147:
[----:B------:R-:W-:Y:S01]  /*6ae0*/  LOP3.LUT P0, RZ, R7, 0xff, RZ, 0xc0, !PT ;  /* 0x000000ff07ff7812 */ /* 0x000fe2000780c0ff */
[----:B------:R-:W-:-:S12]  /*6af0*/  IMAD.MOV.U32 R12, RZ, RZ, R9 ;  /* 0x000000ffff0c7224 */ /* 0x000fd800078e0009 */
[----:B------:R-:W-:Y:S05]  /*6b00*/  @P0 BRA `(.L_x_150) ;  /* 0xffffffa400400947 */ /* 0x000fea000383ffff */
[----:B------:R-:W-:Y:S05]  /*6b10*/  EXIT ;  /* 0x000000000000794d */ /* 0x000fea0003800000 */
.L_x_4:
[----:B0-----:R-:W-:Y:S01]  /*6b20*/  ULDC.64 UR4, c[0x0][0x750] ;  /* 0x0001d40000047ab9 */ /* 0x001fe20000000a00 */
        /* <DEDUP_REMOVED lines=25> */
.L_x_152:
        /* <DEDUP_REMOVED lines=17> */
[----:B------:R-:W-:-:S03]  /*6dd0*/  IMAD.MOV.U32 R11, RZ, RZ, 0x1 ;  /* 0x00000001ff0b7424 */ /* 0x000fc600078e00ff */
[-C--:B0-----:R-:W-:Y:S02]  /*6de0*/  SHF.R.U64 R14, R10, R22.reuse, R5 ;  /* 0x000000160a0e7219 */ /* 0x081fe40000001205 */
[----:B------:R-:W-:Y:S02]  /*6df0*/  I2FP.F32.U32 R10, R7 ;  /* 0x00000007000a7245 */ /* 0x000fe40000201000 */
[----:B------:R-:W0:Y:S01]  /*6e00*/  LDC R12, c[0x0][0x758] ;  /* 0x0001d600ff0c7b82 */ /* 0x000e220000000800 */
[----:B-1----:R-:W-:Y:S01]  /*6e10*/  ISETP.NE.U32.AND P0, PT, R26, RZ, PT ;  /* 0x000000ff1a00720c */ /* 0x002fe20003f05070 */
[----:B---3--:R-:W-:Y:S02]  /*6e20*/  IMAD.MOV R9, RZ, RZ, -R13 ;  /* 0x000000ffff097224 */ /* 0x008fe400078e0a0d */
[----:B------:R-:W-:Y:S01]  /*6e30*/  FMUL R10, R10, UR4 ;  /* 0x000000040a0a7c20 */ /* 0x000fe20008400000 */
[----:B------:R-:W-:Y:S02]  /*6e40*/  SHF.R.U32.HI R5, RZ, R22, R5 ;  /* 0x00000016ff057219 */ /* 0x000fe40000011605 */
[----:B------:R-:W-:Y:S01]  /*6e50*/  ISETP.NE.AND.EX P0, PT, R27, RZ, PT, P0 ;  /* 0x000000ff1b00720c */ /* 0x000fe20003f05300 */
[----:B------:R1:W3:Y:S01]  /*6e60*/  F2I.U32.TRUNC.NTZ R17, R10 ;  /* 0x0000000a00117305 */ /* 0x0002e2000020f000 */
[----:B------:R-:W1:Y:S01]  /*6e70*/  LDC R24, c[0x0][0x148] ;  /* 0x00005200ff187b82 */ /* 0x000e620000000800 */
[----:B--2---:R-:W-:-:S02]  /*6e80*/  IMAD R22, R15, R9, R8 ;  /* 0x000000090f167224 */ /* 0x004fc400078e0208 */
[----:B------:R-:W-:-:S05]  /*6e90*/  IMAD.MOV.U32 R9, RZ, RZ, -0x1 ;  /* 0xffffffffff097424 */ /* 0x000fca00078e00ff */
[----:B------:R-:W2:Y:S01]  /*6ea0*/  LDC R19, c[0x0][0x700] ;  /* 0x0001c000ff137b82 */ /* 0x000ea20000000800 */
[-CC-:B----4-:R-:W-:Y:S02]  /*6eb0*/  SHF.R.U64 R18, R14, R20.reuse, R5.reuse ;  /* 0x000000140e127219 */ /* 0x190fe40000001205 */
[----:B------:R-:W-:-:S05]  /*6ec0*/  SHF.R.U32.HI R5, RZ, R20, R5 ;  /* 0x00000014ff057219 */ /* 0x000fca0000011605 */
[----:B------:R-:W4:Y:S01]  /*6ed0*/  LDC R21, c[0x0][0x748] ;  /* 0x0001d200ff157b82 */ /* 0x000f220000000800 */
[-C--:B0-----:R-:W-:Y:S02]  /*6ee0*/  SHF.L.U32 R8, R9, R12.reuse, RZ ;  /* 0x0000000c09087219 */ /* 0x081fe400000006ff */
[--C-:B------:R-:W-:Y:S02]  /*6ef0*/  SHF.R.U64 R20, R18, R12, R5.reuse ;  /* 0x0000000c12147219 */ /* 0x100fe40000001205 */
[----:B------:R-:W-:Y:S02]  /*6f00*/  LOP3.LUT R29, RZ, R8, RZ, 0x33, !PT ;  /* 0x00000008ff1d7212 */ /* 0x000fe400078e33ff */
[-C--:B------:R-:W-:Y:S01]  /*6f10*/  SHF.R.U32.HI R9, RZ, R12.reuse, R5 ;  /* 0x0000000cff097219 */ /* 0x080fe20000011605 */
[----:B------:R-:W0:Y:S01]  /*6f20*/  LDC R23, c[0x0][0x738] ;  /* 0x0001ce00ff177b82 */ /* 0x000e220000000800 */
[----:B------:R-:W-:Y:S01]  /*6f30*/  SHF.L.U32 R25, R11, R12, RZ ;  /* 0x0000000c0b197219 */ /* 0x000fe200000006ff */
[----:B------:R-:W-:-:S06]  /*6f40*/  IMAD.MOV.U32 R8, RZ, RZ, R20 ;  /* 0x000000ffff087224 */ /* 0x000fcc00078e0014 */
[----:B------:R-:W0:Y:S01]  /*6f50*/  LDC R28, c[0x0][0x710] ;  /* 0x0001c400ff1c7b82 */ /* 0x000e220000000800 */
[----:B-1-3--:R-:W-:Y:S05]  /*6f60*/  @!P0 BRA `(.L_x_153) ;  /* 0x0000000000288947 */ /* 0x00afea0003800000 */
[----:B------:R-:W1:Y:S02]  /*6f70*/  LDC R5, c[0x0][0x74c] ;  /* 0x0001d300ff057b82 */ /* 0x000e640000000800 */
[----:B-1----:R-:W-:-:S05]  /*6f80*/  IADD3 R5, P0, R20, R5, RZ ;  /* 0x0000000514057210 */ /* 0x002fca0007f1e0ff */
        /* <DEDUP_REMOVED lines=8> */
.L_x_153:
[----:B----4-:R-:W-:Y:S01]  /*7010*/  SHF.R.U64 R8, R8, R21, R9 ;  /* 0x0000001508087219 */ /* 0x010fe20000001209 */
[----:B--2---:R-:W-:Y:S01]  /*7020*/  VIADD R13, R19, 0xffffffff ;  /* 0xffffffff130d7836 */ /* 0x004fe20000000000 */
[----:B------:R-:W-:Y:S01]  /*7030*/  LOP3.LUT R5, R18, R29, RZ, 0xc0, !PT ;  /* 0x0000001d12057212 */ /* 0x000fe200078ec0ff */
[----:B------:R-:W-:Y:S02]  /*7040*/  IMAD.MOV R17, RZ, RZ, -R17 ;  /* 0x000000ffff117224 */ /* 0x000fe400078e0a11 */
[----:B------:R-:W-:Y:S02]  /*7050*/  IMAD.MOV R9, RZ, RZ, -R8 ;  /* 0x000000ffff097224 */ /* 0x000fe400078e0a08 */
[----:B------:R-:W-:Y:S01]  /*7060*/  IMAD R11, R25, R8, R5 ;  /* 0x00000008190b7224 */ /* 0x000fe200078e0205 */
[----:B------:R-:W-:Y:S01]  /*7070*/  LOP3.LUT R8, R14, R13, RZ, 0xc0, !PT ;  /* 0x0000000d0e087212 */ /* 0x000fe200078ec0ff */
[----:B------:R-:W-:Y:S02]  /*7080*/  @P3 IMAD R22, R24, R17, R7 ;  /* 0x0000001118163224 */ /* 0x000fe400078e0207 */
[----:B0-----:R-:W-:-:S02]  /*7090*/  IMAD R5, R9, R23, R20 ;  /* 0x0000001709057224 */ /* 0x001fc400078e0214 */
[----:B------:R-:W-:Y:S02]  /*70a0*/  IMAD R11, R11, R28, R22 ;  /* 0x0000001c0b0b7224 */ /* 0x000fe400078e0216 */
[----:B------:R-:W-:Y:S02]  /*70b0*/  IMAD R8, R5, R19, R8 ;  /* 0x0000001305087224 */ /* 0x000fe400078e0208 */
[----:B------:R-:W-:Y:S02]  /*70c0*/  IMAD.MOV.U32 R7, RZ, RZ, 0x1 ;  /* 0x00000001ff077424 */ /* 0x000fe400078e00ff */
[----:B------:R-:W-:Y:S01]  /*70d0*/  IMAD.MOV.U32 R10, RZ, RZ, R16 ;  /* 0x000000ffff0a7224 */ /* 0x000fe200078e0010 */
[----:B------:R-:W-:Y:S02]  /*70e0*/  SEL R14, R8, R11, !P3 ;  /* 0x0000000b080e7207 */ /* 0x000fe40005800000 */
[----:B------:R-:W-:Y:S02]  /*70f0*/  PRMT R5, R7, 0x7610, R5 ;  /* 0x0000761007057816 */ /* 0x000fe40000000005 */
[----:B------:R-:W-:-:S07]  /*7100*/  SEL R11, R11, R8, !P3 ;  /* 0x000000080b0b7207 */ /* 0x000fce0005800000 */
.L_x_151:
[----:B------:R-:W-:-:S08]  /*7110*/  NOP ;  /* 0x0000000000007918 */ /* 0x000fd00000000000 */
[----:B------:R-:W0:-:S00]  /*7120*/  USETMAXREG.DEALLOC.CTAPOOL 0x28 ;  /* 0x00000028000079c8 */ /* 0x000e0000080e0500 */
[----:B0-----:R-:W-:-:S13]  /*7130*/  ISETP.NE.AND P0, PT, R6, RZ, PT ;  /* 0x000000ff0600720c */ /* 0x001fda0003f05270 */
[----:B------:R-:W-:Y:S05]  /*7140*/  @P0 EXIT ;  /* 0x000000000000094d */ /* 0x000fea0003800000 */
[----:B------:R-:W-:Y:S01]  /*7150*/  LOP3.LUT P0, RZ, R5, 0xff, RZ, 0xc0, !PT ;  /* 0x000000ff05ff7812 */ /* 0x000fe2000780c0ff */
[----:B------:R-:W-:Y:S02]  /*7160*/  IMAD.MOV.U32 R5, RZ, RZ, 0x1 ;  /* 0x00000001ff057424 */ /* 0x000fe400078e00ff */
[----:B------:R-:W-:-:S10]  /*7170*/  IMAD.MOV.U32 R13, RZ, RZ, RZ ;  /* 0x000000ffff0d7224 */ /* 0x000fd400078e00ff */
[----:B------:R-:W-:Y:S05]  /*7180*/  @!P0 BRA `(.L_x_154) ;  /* 0x0000000c00608947 */ /* 0x000fea0003800000 */
[----:B------:R-:W0:Y:S01]  /*7190*/  LDC R5, c[0x0][0x28c] ;  /* 0x0000a300ff057b82 */ /* 0x000e220000000800 */
[----:B------:R-:W-:Y:S01]  /*71a0*/  ULDC UR5, c[0x0][0x758] ;  /* 0x0001d60000057ab9 */ /* 0x000fe20000000800 */
[----:B------:R-:W-:Y:S01]  /*71b0*/  UMOV UR7, 0xffffffff ;  /* 0xffffffff00077882 */ /* 0x000fe20000000000 */
[----:B------:R-:W-:Y:S01]  /*71c0*/  ULDC UR6, c[0x0][0xc] ;  /* 0x0000030000067ab9 */ /* 0x000fe20000000800 */
[----:B------:R-:W-:Y:S01]  /*71d0*/  USHF.L.U32 UR9, UR7, UR5, URZ ;  /* 0x0000000507097299 */ /* 0x000fe2000800063f */
[C---:B------:R-:W-:Y:S01]  /*71e0*/  LOP3.LUT P2, RZ, R0.reuse, 0x7f, RZ, 0xc0, !PT ;  /* 0x0000007f00ff7812 */ /* 0x040fe2000784c0ff */
[----:B------:R-:W-:Y:S01]  /*71f0*/  UMOV UR8, 0x1 ;  /* 0x0000000100087882 */ /* 0x000fe20000000000 */
[----:B------:R-:W-:Y:S01]  /*7200*/  ULDC UR7, c[0x0][0x10] ;  /* 0x0000040000077ab9 */ /* 0x000fe20000000800 */
[----:B------:R-:W-:Y:S01]  /*7210*/  LOP3.LUT P0, RZ, R0, 0x1f, RZ, 0xc0, !PT ;  /* 0x0000001f00ff7812 */ /* 0x000fe2000780c0ff */
[----:B------:R-:W-:Y:S01]  /*7220*/  UIMAD.WIDE.U32 UR6, UR6, UR7, URZ ;  /* 0x00000007060672a5 */ /* 0x000fe2000f8e003f */
[----:B------:R-:W-:Y:S01]  /*7230*/  BSSY B0, `(.L_x_154) ;  /* 0x00000cd000007945 */ /* 0x000fe20003800000 */
[----:B------:R-:W-:Y:S01]  /*7240*/  USHF.L.U32 UR5, UR8, UR5, URZ ;  /* 0x0000000508057299 */ /* 0x000fe2000800063f */
[----:B------:R-:W-:Y:S01]  /*7250*/  IMAD.MOV.U32 R15, RZ, RZ, 0x1 ;  /* 0x00000001ff0f7424 */ /* 0x000fe200078e00ff */
[----:B------:R-:W-:Y:S01]  /*7260*/  LOP3.LUT R16, R4, 0x2, RZ, 0xfc, !PT ;  /* 0x0000000204107812 */ /* 0x000fe200078efcff */
[----:B------:R-:W-:Y:S01]  /*7270*/  ULDC UR8, c[0x0][0x14] ;  /* 0x0000050000087ab9 */ /* 0x000fe20000000800 */
[----:B------:R-:W-:Y:S01]  /*7280*/  PLOP3.LUT P0, PT, P0, P2, PT, 0x8a, 0x0 ;  /* 0x000000000000781c */ /* 0x000fe20000705172 */
[----:B------:R-:W-:Y:S01]  /*7290*/  UIMAD.WIDE.U32 UR30, UR6, UR8, URZ ;  /* 0x00000008061e72a5 */ /* 0x000fe2000f8e003f */
[----:B------:R-:W-:Y:S01]  /*72a0*/  IMAD.MOV.U32 R13, RZ, RZ, RZ ;  /* 0x000000ffff0d7224 */ /* 0x000fe200078e00ff */
[----:B------:R-:W-:Y:S01]  /*72b0*/  UIMAD UR13, UR7, UR8, URZ ;  /* 0x00000008070d72a4 */ /* 0x000fe2000f8e023f */
[----:B------:R-:W-:Y:S01]  /*72c0*/  ULDC UR4, c[0x0][0x700] ;  /* 0x0001c00000047ab9 */ /* 0x000fe20000000800 */
[----:B------:R-:W-:-:S02]  /*72d0*/  ULOP3.LUT UR21, URZ, UR9, URZ, 0x33, !UPT ;  /* 0x000000093f157292 */ /* 0x000fc4000f8e333f */
[----:B------:R-:W-:Y:S01]  /*72e0*/  UIADD3 UR4, UR4, -0x1, URZ ;  /* 0xffffffff04047890 */ /* 0x000fe2000fffe03f */
[----:B0-----:R-:W-:Y:S01]  /*72f0*/  VIADD R5, R5, 0x3f ;  /* 0x0000003f05057836 */ /* 0x001fe20000000000 */
[----:B------:R-:W-:Y:S01]  /*7300*/  UIADD3 UR13, UR31, UR13, URZ ;  /* 0x0000000d1f0d7290 */ /* 0x000fe2000fffe03f */
[----:B------:R-:W-:-:S03]  /*7310*/  ULDC.64 UR32, c[0x0][0x198] ;  /* 0x0000660000207ab9 */ /* 0x000fc60000000a00 */
[----:B------:R-:W-:-:S04]  /*7320*/  SHF.R.S32.HI R6, RZ, 0x1f, R5 ;  /* 0x0000001fff067819 */ /* 0x000fc80000011405 */
[----:B------:R-:W-:Y:S01]  /*7330*/  LEA.HI R6, R6, R5, RZ, 0x6 ;  /* 0x0000000506067211 */ /* 0x000fe200078f30ff */
[----:B------:R-:W-:-:S03]  /*7340*/  IMAD.MOV.U32 R5, RZ, RZ, 0x1 ;  /* 0x00000001ff057424 */ /* 0x000fc600078e00ff */
[----:B------:R-:W-:-:S05]  /*7350*/  SHF.R.S32.HI R12, RZ, 0x6, R6 ;  /* 0x00000006ff0c7819 */ /* 0x000fca0000011406 */
[----:B------:R-:W-:-:S07]  /*7360*/  VIADD R0, R12, 0x1 ;  /* 0x000000010c007836 */ /* 0x000fce0000000000 */
.L_x_166:
[----:B------:R-:W-:-:S03]  /*7370*/  UMOV UR6, 0xffffffff ;  /* 0xffffffff00067882 */ /* 0x000fc60000000000 */
[----:B------:R-:W-:Y:S05]  /*7380*/  BRA.DIV UR6, `(.L_x_155) ;  /* 0x00000012066c7947 */ /* 0x000fea000b800000 */
[----:B------:R-:W-:-:S13]  /*7390*/  ELECT P1, URZ, PT ;  /* 0x00000000003f782f */ /* 0x000fda0003820000 */
.L_x_182:
[----:B------:R-:W0:Y:S01]  /*73a0*/  LDC R6, c[0x0][0x28c] ;  /* 0x0000a300ff067b82 */ /* 0x000e220000000800 */
[----:B------:R-:W-:Y:S01]  /*73b0*/  BSSY B1, `(.L_x_156) ;  /* 0x0000044000017945 */ /* 0x000fe20003800000 */
[----:B0-----:R-:W-:-:S13]  /*73c0*/  ISETP.LT.OR P1, PT, R6, 0x1, !P1 ;  /* 0x000000010600780c */ /* 0x001fda0004f21670 */
[----:B------:R-:W-:Y:S05]  /*73d0*/  @P1 BRA `(.L_x_157) ;  /* 0x0000000400041947 */ /* 0x000fea0003800000 */
[----:B------:R-:W-:Y:S01]  /*73e0*/  IMAD.SHL.U32 R17, R11, 0x80, RZ ;  /* 0x000000800b117824 */ /* 0x000fe200078e00ff */
[----:B------:R-:W-:Y:S01]  /*73f0*/  CS2R R20, SRZ ;  /* 0x0000000000147805 */ /* 0x000fe2000001ff00 */
[----:B------:R-:W-:Y:S02]  /*7400*/  IMAD.SHL.U32 R18, R14, 0x80, RZ ;  /* 0x000000800e127824 */ /* 0x000fe400078e00ff */
[----:B------:R-:W-:Y:S02]  /*7410*/  IMAD.MOV.U32 R6, RZ, RZ, R0 ;  /* 0x000000ffff067224 */ /* 0x000fe400078e0000 */
[----:B------:R-:W-:Y:S02]  /*7420*/  IMAD.MOV.U32 R7, RZ, RZ, R5 ;  /* 0x000000ffff077224 */ /* 0x000fe400078e0005 */
[----:B------:R-:W-:Y:S02]  /*7430*/  IMAD.MOV.U32 R8, RZ, RZ, R13 ;  /* 0x000000ffff087224 */ /* 0x000fe400078e000d */
[----:B------:R-:W-:-:S07]  /*7440*/  IMAD.MOV.U32 R22, RZ, RZ, RZ ;  /* 0x000000ffff167224 */ /* 0x000fce00078e00ff */
.L_x_161:
[----:B------:R-:W0:Y:S01]  /*7450*/  S2R R14, SR_CgaCtaId ;  /* 0x00000000000e7919 */ /* 0x000e220000008800 */
[----:B------:R-:W-:Y:S01]  /*7460*/  MOV R9, 0x400 ;  /* 0x0000040000097802 */ /* 0x000fe20000000f00 */
[----:B------:R-:W1:Y:S03]  /*7470*/  @!P2 LDC R11, c[0x0][0x640] ;  /* 0x00019000ff0bab82 */ /* 0x000e660000000800 */
[----:B0-----:R-:W-:Y:S02]  /*7480*/  LEA R19, R14, R9, 0x18 ;  /* 0x000000090e137211 */ /* 0x001fe400078ec0ff */
[----:B------:R-:W-:-:S03]  /*7490*/  SHF.L.U32 R9, R7, 0x1f, RZ ;  /* 0x0000001f07097819 */ /* 0x000fc600000006ff */
[----:B------:R-:W-:-:S04]  /*74a0*/  IMAD R14, R8, 0x8, R19 ;  /* 0x00000008080e7824 */ /* 0x000fc800078e0213 */
[----:B------:R-:W0:Y:S02]  /*74b0*/  SYNCS.PHASECHK.TRANS64.TRYWAIT P1, [R14+URZ+0x48], R9 ;  /* 0x000048090e0075a7 */ /* 0x000e24000802017f */
[----:B01----:R-:W-:Y:S05]  /*74c0*/  @!P1 BRA `(.L_x_158) ;  /* 0x00000010003c9947 */ /* 0x003fea0003800000 */
.L_x_183:
[----:B0-----:R-:W-:Y:S01]  /*74d0*/  PRMT R9, R16, 0x9910, RZ ;  /* 0x0000991010097816 */ /* 0x001fe200000000ff */
[----:B------:R0:W-:Y:S03]  /*74e0*/  @!P2 SYNCS.ARRIVE.TRANS64 RZ, [R14+URZ], R11 ;  /* 0x0000000b0effa9a7 */ /* 0x0001e6000800003f */
[----:B------:R-:W-:-:S13]  /*74f0*/  ISETP.NE.AND P1, PT, R9, 0x2, PT ;  /* 0x000000020900780c */ /* 0x000fda0003f25270 */
[----:B0-----:R-:W-:Y:S05]  /*7500*/  @P1 BRA `(.L_x_159) ;  /* 0x0000000000041947 */ /* 0x001fea0003800000 */
[----:B------:R-:W-:Y:S01]  /*7510*/  BPT.TRAP 0x1 ;  /* 0x000000040000795c */ /* 0x000fe20000300000 */
.L_x_159:
[----:B------:R-:W-:Y:S05]  /*7520*/  @P0 BRA `(.L_x_160) ;  /* 0x0000000000040947 */ /* 0x000fea0003800000 */
[----:B------:R-:W-:Y:S01]  /*7530*/  BPT.TRAP 0x1 ;  /* 0x000000040000795c */ /* 0x000fe20000300000 */
.L_x_160:
[--C-:B------:R-:W-:Y:S01]  /*7540*/  IMAD R9, R8, 0x2000, R19.reuse ;  /* 0x0000200008097824 */ /* 0x100fe200078e0213 */
[----:B------:R-:W-:Y:S01]  /*7550*/  R2UR UR25, R14 ;  /* 0x000000000e1972ca */ /* 0x000fe200000e0000 */
[----:B------:R-:W-:Y:S01]  /*7560*/  VIADD R6, R6, 0xffffffff ;  /* 0xffffffff06067836 */ /* 0x000fe20000000000 */
[----:B------:R-:W-:Y:S01]  /*7570*/  R2UR UR28, R10 ;  /* 0x000000000a1c72ca */ /* 0x000fe200000e0000 */
[----:B------:R-:W-:Y:S01]  /*7580*/  UIADD3 UR6, UP0, UR32, 0xf0, URZ ;  /* 0x000000f020067890 */ /* 0x000fe2000ff1e03f */
[----:B------:R-:W-:Y:S01]  /*7590*/  R2UR UR24, R9 ;  /* 0x00000000091872ca */ /* 0x000fe200000e0000 */
[C-C-:B------:R-:W-:Y:S01]  /*75a0*/  IMAD R9, R8.reuse, 0x400, R19.reuse ;  /* 0x0000040008097824 */ /* 0x140fe200078e0213 */
[----:B------:R-:W-:Y:S01]  /*75b0*/  R2UR UR27, R17 ;  /* 0x00000000111b72ca */ /* 0x000fe200000e0000 */
[----:B------:R-:W-:Y:S01]  /*75c0*/  IMAD R19, R8, 0x4000, R19 ;  /* 0x0000400008137824 */ /* 0x000fe200078e0213 */
[----:B------:R-:W-:Y:S01]  /*75d0*/  R2UR UR26, R21 ;  /* 0x00000000151a72ca */ /* 0x000fe200000e0000 */
[----:B------:R-:W-:Y:S01]  /*75e0*/  UIADD3 UR14, UP1, UR32, 0x1f0, URZ ;  /* 0x000001f0200e7890 */ /* 0x000fe2000ff3e03f */
[----:B------:R-:W-:Y:S01]  /*75f0*/  R2UR UR16, R9 ;  /* 0x00000000091072ca */ /* 0x000fe200000e0000 */
[----:B------:R-:W-:Y:S01]  /*7600*/  UIADD3 UR34, UP2, UR32, 0x2f0, URZ ;  /* 0x000002f020227890 */ /* 0x000fe2000ff5e03f */
[----:B------:R-:W-:Y:S01]  /*7610*/  R2UR UR8, R19 ;  /* 0x00000000130872ca */ /* 0x000fe200000e0000 */
[----:B------:R-:W-:Y:S01]  /*7620*/  UIADD3.X UR7, URZ, UR33, URZ, UP0, !UPT ;  /* 0x000000213f077290 */ /* 0x000fe200087fe43f */
[----:B------:R-:W-:Y:S01]  /*7630*/  R2UR UR19, R22 ;  /* 0x00000000161372ca */ /* 0x000fe200000e0000 */
[----:B------:R-:W-:Y:S01]  /*7640*/  UIADD3.X UR15, URZ, UR33, URZ, UP1, !UPT ;  /* 0x000000213f0f7290 */ /* 0x000fe20008ffe43f */
[----:B------:R-:W-:Y:S01]  /*7650*/  R2UR UR10, R20 ;  /* 0x00000000140a72ca */ /* 0x000fe200000e0000 */
[----:B------:R-:W-:Y:S01]  /*7660*/  UIADD3 UR24, UR24, 0x180, URZ ;  /* 0x0000018018187890 */ /* 0x000fe2000fffe03f */
[----:B------:R-:W-:Y:S01]  /*7670*/  R2UR UR11, R18 ;  /* 0x00000000120b72ca */ /* 0x000fe200000e0000 */
[----:B------:R-:W-:Y:S01]  /*7680*/  VIADD R8, R8, 0x1 ;  /* 0x0000000108087836 */ /* 0x000fe20000000000 */
[----:B------:R-:W-:Y:S01]  /*7690*/  ISETP.GT.AND P4, PT, R6, 0x1, PT ;  /* 0x000000010600780c */ /* 0x000fe20003f84270 */
[----:B------:R-:W-:Y:S01]  /*76a0*/  UIADD3.X UR35, URZ, UR33, URZ, UP2, !UPT ;  /* 0x000000213f237290 */ /* 0x000fe200097fe43f */
[----:B------:R-:W-:Y:S01]  /*76b0*/  VIADD R22, R22, 0x1 ;  /* 0x0000000116167836 */ /* 0x000fe20000000000 */
[----:B------:R-:W-:Y:S01]  /*76c0*/  UIADD3 UR16, UR16, 0x36180, URZ ;  /* 0x0003618010107890 */ /* 0x000fe2000fffe03f */
[----:B------:R-:W-:Y:S01]  /*76d0*/  ISETP.NE.AND P1, PT, R8, 0x9, PT ;  /* 0x000000090800780c */ /* 0x000fe20003f25270 */
[----:B------:R-:W-:Y:S01]  /*76e0*/  UIADD3 UR8, UR8, 0x12180, URZ ;  /* 0x0001218008087890 */ /* 0x000fe2000fffe03f */
[----:B------:R-:W-:Y:S01]  /*76f0*/  VIADD R21, R21, 0x20 ;  /* 0x0000002015157836 */ /* 0x000fe20000000000 */
[----:B------:R-:W-:Y:S01]  /*7700*/  UMOV UR22, 0x0 ;  /* 0x0000000000167882 */ /* 0x000fe20000000000 */
[----:B------:R-:W-:Y:S01]  /*7710*/  UMOV UR23, 0x10000000 ;  /* 0x1000000000177882 */ /* 0x000fe20000000000 */
[----:B------:R-:W-:Y:S01]  /*7720*/  UMOV UR17, UR25 ;  /* 0x0000001900117c82 */ /* 0x000fe20008000000 */
[----:B------:R-:W-:Y:S01]  /*7730*/  UMOV UR20, UR28 ;  /* 0x0000001c00147c82 */ /* 0x000fe20008000000 */
[----:B------:R-:W-:Y:S01]  /*7740*/  UMOV UR18, UR27 ;  /* 0x0000001b00127c82 */ /* 0x000fe20008000000 */
[----:B------:R0:W-:Y:S01]  /*7750*/  UTMALDG.3D [UR24], [UR6], desc[UR22] ;  /* 0x00001618060075b4 */ /* 0x0001e20008011000 */
[----:B------:R-:W-:Y:S01]  /*7760*/  UMOV UR9, UR25 ;  /* 0x0000001900097c82 */ /* 0x000fe20008000000 */
[----:B------:R-:W-:Y:S01]  /*7770*/  UMOV UR12, UR28 ;  /* 0x0000001c000c7c82 */ /* 0x000fe20008000000 */
[----:B------:R-:W-:Y:S01]  /*7780*/  SEL R14, RZ, 0x1, P1 ;  /* 0x00000001ff0e7807 */ /* 0x000fe20000800000 */
[----:B------:R-:W-:Y:S01]  /*7790*/  VIADD R20, R20, 0x40 ;  /* 0x0000004014147836 */ /* 0x000fe20000000000 */
[----:B------:R-:W-:-:S02]  /*77a0*/  SEL R8, R8, RZ, P1 ;  /* 0x000000ff08087207 */ /* 0x000fc40000800000 */
[----:B------:R-:W-:Y:S01]  /*77b0*/  LOP3.LUT R7, R7, R14, RZ, 0x3c, !PT ;  /* 0x0000000e07077212 */ /* 0x000fe200078e3cff */
[----:B------:R0:W-:Y:S01]  /*77c0*/  UTMALDG.3D [UR16], [UR14], desc[UR22] ;  /* 0x000016100e0075b4 */ /* 0x0001e20008011000 */
[----:B------:R0:W-:Y:S02]  /*77d0*/  UTMALDG.3D [UR8], [UR34], desc[UR22] ;  /* 0x00001608220075b4 */ /* 0x0001e40008011000 */
[----:B0-----:R-:W-:Y:S05]  /*77e0*/  @P4 BRA `(.L_x_161) ;  /* 0xfffffffc00184947 */ /* 0x001fea000383ffff */
.L_x_157:
[----:B------:R-:W-:Y:S05]  /*77f0*/  BSYNC B1 ;  /* 0x0000000000017941 */ /* 0x000fea0003800000 */
.L_x_156:
[----:B------:R-:W-:Y:S01]  /*7800*/  LOP3.LUT P4, RZ, R15, 0xff, RZ, 0xc0, !PT ;  /* 0x000000ff0fff7812 */ /* 0x000fe2000788c0ff */
[----:B------:R-:W-:Y:S01]  /*7810*/  IMAD.IADD R13, R12, 0x1, R13 ;  /* 0x000000010c0d7824 */ /* 0x000fe200078e020d */
[----:B------:R-:W-:Y:S01]  /*7820*/  IADD3 R2, P5, R2, UR30, RZ ;  /* 0x0000001e02027c10 */ /* 0x000fe2000ffbe0ff */
[----:B------:R-:W-:Y:S01]  /*7830*/  ULDC.64 UR6, c[0x0][0x750] ;  /* 0x0001d40000067ab9 */ /* 0x000fe20000000a00 */
[----:B------:R-:W-:Y:S01]  /*7840*/  BSSY B1, `(.L_x_162) ;  /* 0x0000069000017945 */ /* 0x000fe20003800000 */
[----:B------:R-:W-:Y:S01]  /*7850*/  IMAD.MOV.U32 R11, RZ, RZ, -0x1 ;  /* 0xffffffffff0b7424 */ /* 0x000fe200078e00ff */
[----:B------:R-:W-:Y:S01]  /*7860*/  ISETP.GT.U32.AND P1, PT, R13, 0x8, PT ;  /* 0x000000080d00780c */ /* 0x000fe20003f24070 */
[----:B------:R-:W-:Y:S01]  /*7870*/  IMAD.MOV.U32 R14, RZ, RZ, -0x1 ;  /* 0xffffffffff0e7424 */ /* 0x000fe200078e00ff */
[----:B------:R-:W-:Y:S01]  /*7880*/  IADD3.X R3, R3, UR13, RZ, P5, !PT ;  /* 0x0000000d03037c10 */ /* 0x000fe2000affe4ff */
[----:B------:R-:W-:Y:S01]  /*7890*/  IMAD.MOV.U32 R10, RZ, RZ, -0x1 ;  /* 0xffffffffff0a7424 */ /* 0x000fe200078e00ff */
[----:B------:R-:W-:-:S02]  /*78a0*/  ISETP.LT.U32.AND P1, PT, R12, 0x9, P1 ;  /* 0x000000090c00780c */ /* 0x000fc40000f21070 */
[----:B------:R-:W-:Y:S01]  /*78b0*/  PRMT R15, RZ, 0x7610, R15 ;  /* 0x00007610ff0f7816 */ /* 0x000fe2000000000f */
[----:B------:R-:W0:Y:S01]  /*78c0*/  @P4 S2R R7, SR_CgaCtaId ;  /* 0x0000000000074919 */ /* 0x000e220000008800 */
[----:B------:R-:W-:-:S04]  /*78d0*/  @P4 MOV R6, 0x400 ;  /* 0x0000040000064802 */ /* 0x000fc80000000f00 */
[----:B0-----:R-:W-:Y:S01]  /*78e0*/  @P4 LEA R8, R7, R6, 0x18 ;  /* 0x0000000607084211 */ /* 0x001fe200078ec0ff */
[----:B------:R-:W-:Y:S01]  /*78f0*/  IMAD.WIDE.U32 R6, R13, 0x38e38e39, RZ ;  /* 0x38e38e390d067825 */ /* 0x000fe200078e00ff */
[----:B------:R-:W-:Y:S02]  /*7900*/  SEL R6, RZ, 0x1, !P1 ;  /* 0x00000001ff067807 */ /* 0x000fe40004800000 */
[----:B------:R-:W-:Y:S01]  /*7910*/  ISETP.GE.U32.AND P1, PT, R2, UR6, PT ;  /* 0x0000000602007c0c */ /* 0x000fe2000bf26070 */
[----:B------:R0:W-:Y:S01]  /*7920*/  @P4 SYNCS.ARRIVE.TRANS64.A1T0 RZ, [R8+URZ+0xa8], RZ ;  /* 0x0000a8ff08ff49a7 */ /* 0x0001e2000810003f */
[----:B------:R-:W-:Y:S02]  /*7930*/  ISETP.GE.U32.AND P4, PT, R12, 0x9, PT ;  /* 0x000000090c00780c */ /* 0x000fe40003f86070 */
[----:B------:R-:W-:Y:S02]  /*7940*/  ISETP.GE.U32.AND.EX P1, PT, R3, UR7, PT, P1 ;  /* 0x0000000703007c0c */ /* 0x000fe4000bf26110 */
[----:B------:R-:W-:-:S02]  /*7950*/  LOP3.LUT R5, R5, R6, RZ, 0x3c, !PT ;  /* 0x0000000605057212 */ /* 0x000fc400078e3cff */
[----:B------:R-:W-:Y:S02]  /*7960*/  PRMT R6, RZ, 0x7610, R6 ;  /* 0x00007610ff067816 */ /* 0x000fe40000000006 */
[----:B0-----:R-:W-:-:S05]  /*7970*/  SHF.R.U32.HI R8, RZ, 0x1, R7 ;  /* 0x00000001ff087819 */ /* 0x001fca0000011607 */
[----:B------:R-:W-:Y:S01]  /*7980*/  IMAD R13, R8, -0x9, R13 ;  /* 0xfffffff7080d7824 */ /* 0x000fe200078e020d */
[----:B------:R-:W-:Y:S01]  /*7990*/  @P4 LOP3.LUT R5, R5, 0x1, R8, 0x78, !PT ;  /* 0x0000000105054812 */ /* 0x000fe200078e7808 */
[----:B------:R-:W-:Y:S06]  /*79a0*/  @P1 BRA `(.L_x_163) ;  /* 0x0000000400481947 */ /* 0x000fec0003800000 */
[----:B------:R-:W-:Y:S01]  /*79b0*/  ULDC.64 UR6, c[0x0][0x728] ;  /* 0x0001ca0000067ab9 */ /* 0x000fe20000000a00 */
[----:B------:R-:W0:Y:S01]  /*79c0*/  S2R R17, SR_CTAID.X ;  /* 0x0000000000117919 */ /* 0x000e220000002500 */
[----:B------:R-:W-:Y:S01]  /*79d0*/  ISETP.NE.U32.AND P1, PT, RZ, UR6, PT ;  /* 0x00000006ff007c0c */ /* 0x000fe2000bf25070 */
[----:B------:R-:W-:Y:S01]  /*79e0*/  ULDC UR9, c[0x0][0x730] ;  /* 0x0001cc0000097ab9 */ /* 0x000fe20000000800 */
[----:B------:R-:W-:Y:S01]  /*79f0*/  IMAD.MOV.U32 R6, RZ, RZ, R2 ;  /* 0x000000ffff067224 */ /* 0x000fe200078e0002 */
[----:B------:R-:W1:Y:S01]  /*7a00*/  S2R R14, SR_CTAID.Y ;  /* 0x00000000000e7919 */ /* 0x000e620000002600 */
[----:B------:R-:W-:Y:S01]  /*7a10*/  ISETP.NE.AND.EX P1, PT, RZ, UR7, PT, P1 ;  /* 0x00000007ff007c0c */ /* 0x000fe2000bf25310 */
[----:B------:R-:W-:-:S12]  /*7a20*/  IMAD.MOV.U32 R7, RZ, RZ, R3 ;  /* 0x000000ffff077224 */ /* 0x000fd800078e0003 */
[----:B------:R-:W-:Y:S05]  /*7a30*/  @!P1 BRA `(.L_x_164) ;  /* 0x0000000000289947 */ /* 0x000fea0003800000 */
[----:B------:R-:W-:Y:S02]  /*7a40*/  ULDC UR8, c[0x0][0x734] ;  /* 0x0001cd0000087ab9 */ /* 0x000fe40000000800 */
[----:B------:R-:W-:-:S05]  /*7a50*/  IADD3 R11, P1, R2, UR8, RZ ;  /* 0x00000008020b7c10 */ /* 0x000fca000ff3e0ff */
[----:B------:R-:W-:-:S04]  /*7a60*/  IMAD.X R19, RZ, RZ, R3, P1 ;  /* 0x000000ffff137224 */ /* 0x000fc800008e0603 */
[----:B------:R-:W-:-:S04]  /*7a70*/  IMAD.WIDE.U32 R8, R19, UR6, RZ ;  /* 0x0000000613087c25 */ /* 0x000fc8000f8e00ff */
[----:B------:R-:W-:-:S04]  /*7a80*/  IMAD.WIDE.U32 R8, P1, R11, UR7, R8 ;  /* 0x000000070b087c25 */ /* 0x000fc8000f820008 */
[----:B------:R-:W-:-:S04]  /*7a90*/  IMAD.WIDE.U32 R10, R11, UR6, RZ ;  /* 0x000000060b0a7c25 */ /* 0x000fc8000f8e00ff */
[----:B------:R-:W-:Y:S01]  /*7aa0*/  IMAD.X R7, RZ, RZ, RZ, P1 ;  /* 0x000000ffff077224 */ /* 0x000fe200008e06ff */
[----:B------:R-:W-:Y:S01]  /*7ab0*/  IADD3 RZ, P1, R11, R8, RZ ;  /* 0x000000080bff7210 */ /* 0x000fe20007f3e0ff */
[----:B------:R-:W-:-:S04]  /*7ac0*/  IMAD.MOV.U32 R6, RZ, RZ, R9 ;  /* 0x000000ffff067224 */ /* 0x000fc800078e0009 */
[----:B------:R-:W-:-:S08]  /*7ad0*/  IMAD.WIDE.U32.X R6, R19, UR7, R6, P1 ;  /* 0x0000000713067c25 */ /* 0x000fd000088e0406 */
.L_x_164:
[--C-:B------:R-:W-:Y:S01]  /*7ae0*/  SHF.R.U64 R10, R6, UR9, R7.reuse ;  /* 0x00000009060a7c19 */ /* 0x100fe20008001207 */
[----:B------:R-:W-:Y:S01]  /*7af0*/  ULDC.64 UR6, c[0x0][0x720] ;  /* 0x0001c80000067ab9 */ /* 0x000fe20000000a00 */
[----:B------:R-:W-:Y:S01]  /*7b00*/  SHF.R.U32.HI R6, RZ, UR9, R7 ;  /* 0x00000009ff067c19 */ /* 0x000fe20008011607 */
[----:B------:R-:W2:Y:S01]  /*7b10*/  LDC R22, c[0x0][0x144] ;  /* 0x00005100ff167b82 */ /* 0x000ea20000000800 */
[----:B------:R-:W-:Y:S01]  /*7b20*/  IADD3 R9, P1, RZ, -R10, RZ ;  /* 0x8000000aff097210 */ /* 0x000fe20007f3e0ff */
[----:B------:R-:W-:Y:S01]  /*7b30*/  ULDC.64 UR10, c[0x0][0x740] ;  /* 0x0001d000000a7ab9 */ /* 0x000fe20000000a00 */
[----:B0-----:R-:W-:Y:S01]  /*7b40*/  I2FP.F32.U32 R11, R17 ;  /* 0x00000011000b7245 */ /* 0x001fe20000201000 */
[----:B------:R-:W-:Y:S02]  /*7b50*/  ULDC UR8, c[0x0][0x708] ;  /* 0x0001c20000087ab9 */ /* 0x000fe40000000800 */
[----:B------:R-:W-:Y:S01]  /*7b60*/  IMAD.X R6, RZ, RZ, ~R6, P1 ;  /* 0x000000ffff067224 */ /* 0x000fe200008e0e06 */
[----:B------:R-:W-:Y:S01]  /*7b70*/  ISETP.NE.U32.AND P1, PT, RZ, UR10, PT ;  /* 0x0000000aff007c0c */ /* 0x000fe2000bf25070 */
[----:B------:R-:W0:Y:S02]  /*7b80*/  LDC R19, c[0x0][0x148] ;  /* 0x00005200ff137b82 */ /* 0x000e240000000800 */
[----:B------:R-:W-:Y:S01]  /*7b90*/  IMAD R8, R6, UR6, RZ ;  /* 0x0000000606087c24 */ /* 0x000fe2000f8e02ff */
[----:B------:R-:W-:Y:S01]  /*7ba0*/  ISETP.NE.AND.EX P1, PT, RZ, UR11, PT, P1 ;  /* 0x0000000bff007c0c */ /* 0x000fe2000bf25310 */
[----:B------:R-:W-:Y:S01]  /*7bb0*/  IMAD.WIDE.U32 R6, R9, UR6, R2 ;  /* 0x0000000609067c25 */ /* 0x000fe2000f8e0002 */
[----:B------:R-:W-:-:S03]  /*7bc0*/  ULDC UR6, c[0x0][0x150] ;  /* 0x0000540000067ab9 */ /* 0x000fc60000000800 */
[----:B------:R-:W-:Y:S02]  /*7bd0*/  IMAD R9, R9, UR7, R8 ;  /* 0x0000000709097c24 */ /* 0x000fe4000f8e0208 */
[----:B------:R-:W-:Y:S01]  /*7be0*/  FMUL R8, R11, UR6 ;  /* 0x000000060b087c20 */ /* 0x000fe20008400000 */
[----:B------:R-:W-:Y:S01]  /*7bf0*/  ULDC UR6, c[0x0][0x718] ;  /* 0x0001c60000067ab9 */ /* 0x000fe20000000800 */
[----:B------:R-:W-:Y:S01]  /*7c00*/  ULDC UR7, c[0x0][0x154] ;  /* 0x0000550000077ab9 */ /* 0x000fe20000000800 */
[----:B------:R-:W-:-:S03]  /*7c10*/  IMAD.IADD R7, R7, 0x1, R9 ;  /* 0x0000000107077824 */ /* 0x000fc600078e0209 */
[----:B------:R-:W3:Y:S02]  /*7c20*/  F2I.U32.TRUNC.NTZ R8, R8 ;  /* 0x0000000800087305 */ /* 0x000ee4000020f000 */
[----:B------:R-:W-:Y:S02]  /*7c30*/  SHF.R.U64 R11, R6, UR6, R7 ;  /* 0x00000006060b7c19 */ /* 0x000fe40008001207 */
[----:B-1----:R-:W-:-:S05]  /*7c40*/  I2FP.F32.U32 R6, R14 ;  /* 0x0000000e00067245 */ /* 0x002fca0000201000 */
[----:B------:R-:W-:Y:S01]  /*7c50*/  FMUL R21, R6, UR7 ;  /* 0x0000000706157c20 */ /* 0x000fe20008400000 */
[----:B------:R-:W-:Y:S01]  /*7c60*/  SHF.R.U32.HI R6, RZ, UR6, R7 ;  /* 0x00000006ff067c19 */ /* 0x000fe20008011607 */
[----:B------:R-:W-:-:S03]  /*7c70*/  ULDC UR6, c[0x0][0x758] ;  /* 0x0001d60000067ab9 */ /* 0x000fc60000000800 */
[--C-:B------:R-:W-:Y:S01]  /*7c80*/  SHF.R.U64 R20, R11, UR8, R6.reuse ;  /* 0x000000080b147c19 */ /* 0x100fe20008001206 */
[----:B------:R-:W1:Y:S01]  /*7c90*/  F2I.U32.TRUNC.NTZ R21, R21 ;  /* 0x0000001500157305 */ /* 0x000e62000020f000 */
[----:B------:R-:W-:Y:S01]  /*7ca0*/  SHF.R.U32.HI R7, RZ, UR8, R6 ;  /* 0x00000008ff077c19 */ /* 0x000fe20008011606 */
[----:B---3--:R-:W-:-:S03]  /*7cb0*/  IMAD.MOV R8, RZ, RZ, -R8 ;  /* 0x000000ffff087224 */ /* 0x008fc600078e0a08 */
[----:B------:R-:W-:Y:S01]  /*7cc0*/  SHF.R.U64 R18, R20, UR6, R7 ;  /* 0x0000000614127c19 */ /* 0x000fe20008001207 */
[----:B--2---:R-:W-:Y:S01]  /*7cd0*/  IMAD R17, R22, R8, R17 ;  /* 0x0000000816117224 */ /* 0x004fe200078e0211 */
[----:B------:R-:W-:-:S03]  /*7ce0*/  SHF.R.U32.HI R23, RZ, UR6, R7 ;  /* 0x00000006ff177c19 */ /* 0x000fc60008011607 */
[----:B------:R-:W-:Y:S02]  /*7cf0*/  IMAD.MOV.U32 R6, RZ, RZ, R18 ;  /* 0x000000ffff067224 */ /* 0x000fe400078e0012 */
[----:B------:R-:W-:Y:S01]  /*7d00*/  IMAD.MOV.U32 R7, RZ, RZ, R23 ;  /* 0x000000ffff077224 */ /* 0x000fe200078e0017 */
[----:B-1----:R-:W-:Y:S06]  /*7d10*/  @!P1 BRA `(.L_x_165) ;  /* 0x0000000000289947 */ /* 0x002fec0003800000 */
[----:B------:R-:W-:Y:S02]  /*7d20*/  ULDC UR6, c[0x0][0x74c] ;  /* 0x0001d30000067ab9 */ /* 0x000fe40000000800 */
[----:B------:R-:W-:-:S05]  /*7d30*/  IADD3 R7, P1, R18, UR6, RZ ;  /* 0x0000000612077c10 */ /* 0x000fca000ff3e0ff */
[----:B------:R-:W-:-:S04]  /*7d40*/  IMAD.X R23, RZ, RZ, R23, P1 ;  /* 0x000000ffff177224 */ /* 0x000fc800008e0617 */
[----:B------:R-:W-:-:S04]  /*7d50*/  IMAD.WIDE.U32 R8, R23, UR10, RZ ;  /* 0x0000000a17087c25 */ /* 0x000fc8000f8e00ff */
[----:B------:R-:W-:-:S04]  /*7d60*/  IMAD.WIDE.U32 R8, P1, R7, UR11, R8 ;  /* 0x0000000b07087c25 */ /* 0x000fc8000f820008 */
[----:B------:R-:W-:-:S04]  /*7d70*/  IMAD.WIDE.U32 R6, R7, UR10, RZ ;  /* 0x0000000a07067c25 */ /* 0x000fc8000f8e00ff */
[----:B------:R-:W-:Y:S01]  /*7d80*/  IMAD.MOV.U32 R6, RZ, RZ, R9 ;  /* 0x000000ffff067224 */ /* 0x000fe200078e0009 */
[----:B------:R-:W-:Y:S01]  /*7d90*/  IADD3 RZ, P4, R7, R8, RZ ;  /* 0x0000000807ff7210 */ /* 0x000fe20007f9e0ff */
[----:B------:R-:W-:-:S04]  /*7da0*/  IMAD.X R7, RZ, RZ, RZ, P1 ;  /* 0x000000ffff077224 */ /* 0x000fc800008e06ff */
[----:B------:R-:W-:-:S08]  /*7db0*/  IMAD.WIDE.U32.X R6, R23, UR11, R6, P4 ;  /* 0x0000000b17067c25 */ /* 0x000fd0000a0e0406 */
.L_x_165:
[----:B------:R-:W-:Y:S01]  /*7dc0*/  ULDC UR6, c[0x0][0x748] ;  /* 0x0001d20000067ab9 */ /* 0x000fe20000000800 */
[----:B------:R-:W-:Y:S01]  /*7dd0*/  LOP3.LUT R20, R20, UR21, RZ, 0xc0, !PT ;  /* 0x0000001514147c12 */ /* 0x000fe2000f8ec0ff */
[----:B------:R-:W-:Y:S01]  /*7de0*/  IMAD.MOV R21, RZ, RZ, -R21 ;  /* 0x000000ffff157224 */ /* 0x000fe200078e0a15 */
[----:B------:R-:W-:Y:S01]  /*7df0*/  SHF.R.U64 R7, R6, UR6, R7 ;  /* 0x0000000606077c19 */ /* 0x000fe20008001207 */
[----:B------:R-:W-:Y:S01]  /*7e00*/  ULDC UR6, c[0x0][0x738] ;  /* 0x0001ce0000067ab9 */ /* 0x000fe20000000800 */
[----:B------:R-:W-:Y:S01]  /*7e10*/  LOP3.LUT R11, R11, UR4, RZ, 0xc0, !PT ;  /* 0x000000040b0b7c12 */ /* 0x000fe2000f8ec0ff */
[----:B0-----:R-:W-:Y:S01]  /*7e20*/  @P3 IMAD R17, R19, R21, R14 ;  /* 0x0000001513113224 */ /* 0x001fe200078e020e */
[----:B------:R-:W-:Y:S01]  /*7e30*/  ULDC UR7, c[0x0][0x710] ;  /* 0x0001c40000077ab9 */ /* 0x000fe20000000800 */
[----:B------:R-:W-:Y:S02]  /*7e40*/  IMAD.MOV R9, RZ, RZ, -R7 ;  /* 0x000000ffff097224 */ /* 0x000fe400078e0a07 */
[----:B------:R-:W-:-:S02]  /*7e50*/  IMAD R20, R7, UR5, R20 ;  /* 0x0000000507147c24 */ /* 0x000fc4000f8e0214 */
[----:B------:R-:W-:Y:S01]  /*7e60*/  IMAD R18, R9, UR6, R18 ;  /* 0x0000000609127c24 */ /* 0x000fe2000f8e0212 */
[----:B------:R-:W-:Y:S01]  /*7e70*/  ULDC UR6, c[0x0][0x700] ;  /* 0x0001c00000067ab9 */ /* 0x000fe20000000800 */
[----:B------:R-:W-:Y:S02]  /*7e80*/  IMAD R17, R20, UR7, R17 ;  /* 0x0000000714117c24 */ /* 0x000fe4000f8e0211 */
[----:B------:R-:W-:Y:S02]  /*7e90*/  IMAD R18, R18, UR6, R11 ;  /* 0x0000000612127c24 */ /* 0x000fe4000f8e020b */
[----:B------:R-:W-:-:S03]  /*7ea0*/  IMAD.MOV.U32 R6, RZ, RZ, 0x1 ;  /* 0x00000001ff067424 */ /* 0x000fc600078e00ff */
[----:B------:R-:W-:Y:S02]  /*7eb0*/  SEL R14, R18, R17, !P3 ;  /* 0x00000011120e7207 */ /* 0x000fe40005800000 */
[----:B------:R-:W-:-:S07]  /*7ec0*/  SEL R11, R17, R18, !P3 ;  /* 0x00000012110b7207 */ /* 0x000fce0005800000 */
.L_x_163:
[----:B------:R-:W-:Y:S05]  /*7ed0*/  BSYNC B1 ;  /* 0x0000000000017941 */ /* 0x000fea0003800000 */
.L_x_162:
[----:B------:R-:W-:-:S13]  /*7ee0*/  LOP3.LUT P1, RZ, R6, 0xff, RZ, 0xc0, !PT ;  /* 0x000000ff06ff7812 */ /* 0x000fda000782c0ff */
[----:B------:R-:W-:Y:S05]  /*7ef0*/  @P1 BRA `(.L_x_166) ;  /* 0xfffffff4001c1947 */ /* 0x000fea000383ffff */
[----:B------:R-:W-:Y:S05]  /*7f00*/  BSYNC B0 ;  /* 0x0000000000007941 */ /* 0x000fea0003800000 */
.L_x_154:
[----:B------:R-:W-:-:S03]  /*7f10*/  UMOV UR6, 0xffffffff ;  /* 0xffffffff00067882 */ /* 0x000fc60000000000 */
[----:B------:R-:W-:Y:S05]  /*7f20*/  BRA.DIV UR6, `(.L_x_167) ;  /* 0x0000000606b87947 */ /* 0x000fea000b800000 */
[----:B------:R-:W-:-:S13]  /*7f30*/  ELECT P0, URZ, PT ;  /* 0x00000000003f782f */ /* 0x000fda0003800000 */
.L_x_186:
[----:B------:R-:W-:Y:S04]  /*7f40*/  BSSY B0, `(.L_x_168) ;  /* 0x0000058000007945 */ /* 0x000fe80003800000 */
[----:B------:R-:W-:Y:S05]  /*7f50*/  @!P0 BRA `(.L_x_169) ;  /* 0x0000000400588947 */ /* 0x000fea0003800000 */
[----:B------:R-:W-:-:S04]  /*7f60*/  LOP3.LUT R4, R4, 0x2, RZ, 0xfc, !PT ;  /* 0x0000000204047812 */ /* 0x000fc800078efcff */
[----:B------:R-:W-:-:S13]  /*7f70*/  ISETP.NE.AND P0, PT, R4, 0x3, PT ;  /* 0x000000030400780c */ /* 0x000fda0003f05270 */
[----:B------:R-:W-:Y:S05]  /*7f80*/  @!P0 BRA `(.L_x_170) ;  /* 0x0000000000048947 */ /* 0x000fea0003800000 */
[----:B------:R-:W-:Y:S01]  /*7f90*/  BPT.TRAP 0x1 ;  /* 0x000000040000795c */ /* 0x000fe20000300000 */
.L_x_170:
[----:B------:R-:W0:Y:S01]  /*7fa0*/  S2R R3, SR_CgaCtaId ;  /* 0x0000000000037919 */ /* 0x000e220000008800 */
[----:B------:R-:W-:-:S04]  /*7fb0*/  MOV R0, 0x400 ;  /* 0x0000040000007802 */ /* 0x000fc80000000f00 */
[----:B0-----:R-:W-:Y:S02]  /*7fc0*/  LEA R0, R3, R0, 0x18 ;  /* 0x0000000003007211 */ /* 0x001fe400078ec0ff */
[----:B------:R-:W-:-:S03]  /*7fd0*/  SHF.L.U32 R3, R5, 0x1f, RZ ;  /* 0x0000001f05037819 */ /* 0x000fc600000006ff */
[----:B------:R-:W-:-:S04]  /*7fe0*/  VIADD R0, R0, 0x48 ;  /* 0x0000004800007836 */ /* 0x000fc80000000000 */
[C---:B------:R-:W-:Y:S02]  /*7ff0*/  IMAD R6, R13.reuse, 0x8, R0 ;  /* 0x000000080d067824 */ /* 0x040fe400078e0200 */
[----:B------:R-:W-:Y:S02]  /*8000*/  VIADD R13, R13, 0x1 ;  /* 0x000000010d0d7836 */ /* 0x000fe40000000000 */
[----:B------:R-:W0:Y:S03]  /*8010*/  SYNCS.PHASECHK.TRANS64.TRYWAIT P0, [R6+URZ], R3 ;  /* 0x00000003060075a7 */ /* 0x000e26000800017f */
[----:B------:R-:W-:-:S04]  /*8020*/  ISETP.NE.AND P1, PT, R13, 0x9, PT ;  /* 0x000000090d00780c */ /* 0x000fc80003f25270 */
[----:B------:R-:W-:Y:S02]  /*8030*/  SEL R2, RZ, 0x1, P1 ;  /* 0x00000001ff027807 */ /* 0x000fe40000800000 */
[----:B------:R-:W-:Y:S02]  /*8040*/  SEL R13, R13, RZ, P1 ;  /* 0x000000ff0d0d7207 */ /* 0x000fe40000800000 */
[----:B------:R-:W-:-:S03]  /*8050*/  LOP3.LUT R8, R5, R2, RZ, 0x3c, !PT ;  /* 0x0000000205087212 */ /* 0x000fc600078e3cff */
[----:B------:R-:W-:Y:S01]  /*8060*/  IMAD R7, R13, 0x8, R0 ;  /* 0x000000080d077824 */ /* 0x000fe200078e0200 */
[----:B------:R-:W-:Y:S01]  /*8070*/  SHF.L.U32 R4, R8, 0x1f, RZ ;  /* 0x0000001f08047819 */ /* 0x000fe200000006ff */
[----:B0-----:R-:W-:Y:S06]  /*8080*/  @!P0 BRA `(.L_x_171) ;  /* 0x0000000400848947 */ /* 0x001fec0003800000 */
.L_x_187:
[----:B------:R-:W1:Y:S01]  /*8090*/  SYNCS.PHASECHK.TRANS64.TRYWAIT P0, [R7+URZ], R4 ;  /* 0x00000004070075a7 */ /* 0x000e62000800017f */
[----:B------:R-:W-:-:S05]  /*80a0*/  VIADD R2, R13, 0x1 ;  /* 0x000000010d027836 */ /* 0x000fca0000000000 */
[----:B------:R-:W-:-:S04]  /*80b0*/  ISETP.NE.AND P1, PT, R2, 0x9, PT ;  /* 0x000000090200780c */ /* 0x000fc80003f25270 */
[----:B0-----:R-:W-:Y:S02]  /*80c0*/  SEL R3, RZ, 0x1, P1 ;  /* 0x00000001ff037807 */ /* 0x001fe40000800000 */
[----:B------:R-:W-:Y:S02]  /*80d0*/  SEL R9, R2, RZ, P1 ;  /* 0x000000ff02097207 */ /* 0x000fe40000800000 */
[----:B------:R-:W-:-:S03]  /*80e0*/  LOP3.LUT R8, R8, R3, RZ, 0x3c, !PT ;  /* 0x0000000308087212 */ /* 0x000fc600078e3cff */
[----:B------:R-:W-:Y:S01]  /*80f0*/  IMAD R6, R9, 0x8, R0 ;  /* 0x0000000809067824 */ /* 0x000fe200078e0200 */
[----:B------:R-:W-:Y:S01]  /*8100*/  SHF.L.U32 R5, R8, 0x1f, RZ ;  /* 0x0000001f08057819 */ /* 0x000fe200000006ff */
[----:B-1----:R-:W-:Y:S06]  /*8110*/  @!P0 BRA `(.L_x_172) ;  /* 0x0000000400748947 */ /* 0x002fec0003800000 */
.L_x_188:
[----:B------:R-:W1:Y:S01]  /*8120*/  SYNCS.PHASECHK.TRANS64.TRYWAIT P0, [R6+URZ], R5 ;  /* 0x00000005060075a7 */ /* 0x000e62000800017f */
[----:B------:R-:W-:-:S05]  /*8130*/  VIADD R2, R9, 0x1 ;  /* 0x0000000109027836 */ /* 0x000fca0000000000 */
[----:B------:R-:W-:-:S04]  /*8140*/  ISETP.NE.AND P1, PT, R2, 0x9, PT ;  /* 0x000000090200780c */ /* 0x000fc80003f25270 */
[----:B------:R-:W-:Y:S02]  /*8150*/  SEL R3, RZ, 0x1, P1 ;  /* 0x00000001ff037807 */ /* 0x000fe40000800000 */
[----:B0-----:R-:W-:Y:S02]  /*8160*/  SEL R7, R2, RZ, P1 ;  /* 0x000000ff02077207 */ /* 0x001fe40000800000 */
[----:B------:R-:W-:-:S03]  /*8170*/  LOP3.LUT R8, R8, R3, RZ, 0x3c, !PT ;  /* 0x0000000308087212 */ /* 0x000fc600078e3cff */
[----:B------:R-:W-:Y:S01]  /*8180*/  IMAD R9, R7, 0x8, R0 ;  /* 0x0000000807097824 */ /* 0x000fe200078e0200 */
[----:B------:R-:W-:Y:S01]  /*8190*/  SHF.L.U32 R4, R8, 0x1f, RZ ;  /* 0x0000001f08047819 */ /* 0x000fe200000006ff */
[----:B-1----:R-:W-:Y:S06]  /*81a0*/  @!P0 BRA `(.L_x_173) ;  /* 0x0000000400648947 */ /* 0x002fec0003800000 */
.L_x_189:
[----:B------:R-:W1:Y:S01]  /*81b0*/  SYNCS.PHASECHK.TRANS64.TRYWAIT P0, [R9+URZ], R4 ;  /* 0x00000004090075a7 */ /* 0x000e62000800017f */
[----:B------:R-:W-:-:S05]  /*81c0*/  VIADD R2, R7, 0x1 ;  /* 0x0000000107027836 */ /* 0x000fca0000000000 */
[----:B------:R-:W-:-:S04]  /*81d0*/  ISETP.NE.AND P1, PT, R2, 0x9, PT ;  /* 0x000000090200780c */ /* 0x000fc80003f25270 */
[----:B------:R-:W-:Y:S02]  /*81e0*/  SEL R3, RZ, 0x1, P1 ;  /* 0x00000001ff037807 */ /* 0x000fe40000800000 */
[----:B------:R-:W-:Y:S02]  /*81f0*/  SEL R7, R2, RZ, P1 ;  /* 0x000000ff02077207 */ /* 0x000fe40000800000 */
[----:B------:R-:W-:-:S03]  /*8200*/  LOP3.LUT R8, R8, R3, RZ, 0x3c, !PT ;  /* 0x0000000308087212 */ /* 0x000fc600078e3cff */
[----:B0-----:R-:W-:Y:S01]  /*8210*/  IMAD R6, R7, 0x8, R0 ;  /* 0x0000000807067824 */ /* 0x001fe200078e0200 */
[----:B------:R-:W-:Y:S01]  /*8220*/  SHF.L.U32 R5, R8, 0x1f, RZ ;  /* 0x0000001f08057819 */ /* 0x000fe200000006ff */
[----:B-1----:R-:W-:Y:S06]  /*8230*/  @!P0 BRA `(.L_x_174) ;  /* 0x0000000400548947 */ /* 0x002fec0003800000 */
.L_x_190:
        /* <DEDUP_REMOVED lines=9> */
.L_x_191:
[----:B------:R-:W1:Y:S01]  /*82d0*/  SYNCS.PHASECHK.TRANS64.TRYWAIT P0, [R9+URZ], R4 ;  /* 0x00000004090075a7 */ /* 0x000e62000800017f */
[----:B------:R-:W-:-:S05]  /*82e0*/  VIADD R2, R7, 0x1 ;  /* 0x0000000107027836 */ /* 0x000fca0000000000 */
[----:B------:R-:W-:-:S04]  /*82f0*/  ISETP.NE.AND P1, PT, R2, 0x9, PT ;  /* 0x000000090200780c */ /* 0x000fc80003f25270 */
[----:B------:R-:W-:Y:S02]  /*8300*/  SEL R3, RZ, 0x1, P1 ;  /* 0x00000001ff037807 */ /* 0x000fe40000800000 */
[----:B------:R-:W-:Y:S02]  /*8310*/  SEL R7, R2, RZ, P1 ;  /* 0x000000ff02077207 */ /* 0x000fe40000800000 */
[----:B------:R-:W-:-:S03]  /*8320*/  LOP3.LUT R8, R8, R3, RZ, 0x3c, !PT ;  /* 0x0000000308087212 */ /* 0x000fc600078e3cff */
[----:B------:R-:W-:Y:S01]  /*8330*/  IMAD R10, R7, 0x8, R0 ;  /* 0x00000008070a7824 */ /* 0x000fe200078e0200 */
[----:B0-----:R-:W-:Y:S01]  /*8340*/  SHF.L.U32 R5, R8, 0x1f, RZ ;  /* 0x0000001f08057819 */ /* 0x001fe200000006ff */
[----:B-1----:R-:W-:Y:S06]  /*8350*/  @!P0 BRA `(.L_x_176) ;  /* 0x0000000400348947 */ /* 0x002fec0003800000 */
.L_x_192:
[----:B------:R-:W1:Y:S01]  /*8360*/  SYNCS.PHASECHK.TRANS64.TRYWAIT P0, [R10+URZ], R5 ;  /* 0x000000050a0075a7 */ /* 0x000e62000800017f */
[----:B------:R-:W-:-:S05]  /*8370*/  VIADD R2, R7, 0x1 ;  /* 0x0000000107027836 */ /* 0x000fca0000000000 */
[----:B------:R-:W-:-:S04]  /*8380*/  ISETP.NE.AND P1, PT, R2, 0x9, PT ;  /* 0x000000090200780c */ /* 0x000fc80003f25270 */
[----:B------:R-:W-:Y:S02]  /*8390*/  SEL R3, RZ, 0x1, P1 ;  /* 0x00000001ff037807 */ /* 0x000fe40000800000 */
[----:B------:R-:W-:Y:S02]  /*83a0*/  SEL R7, R2, RZ, P1 ;  /* 0x000000ff02077207 */ /* 0x000fe40000800000 */
[----:B0-----:R-:W-:-:S03]  /*83b0*/  LOP3.LUT R9, R8, R3, RZ, 0x3c, !PT ;  /* 0x0000000308097212 */ /* 0x001fc600078e3cff */
[----:B------:R-:W-:Y:S01]  /*83c0*/  IMAD R11, R7, 0x8, R0 ;  /* 0x00000008070b7824 */ /* 0x000fe200078e0200 */
[----:B------:R-:W-:Y:S01]  /*83d0*/  SHF.L.U32 R6, R9, 0x1f, RZ ;  /* 0x0000001f09067819 */ /* 0x000fe200000006ff */
[----:B-1----:R-:W-:Y:S06]  /*83e0*/  @!P0 BRA `(.L_x_177) ;  /* 0x0000000400248947 */ /* 0x002fec0003800000 */
.L_x_193:
[----:B------:R-:W1:Y:S01]  /*83f0*/  SYNCS.PHASECHK.TRANS64.TRYWAIT P0, [R11+URZ], R6 ;  /* 0x000000060b0075a7 */ /* 0x000e62000800017f */
[----:B------:R-:W-:-:S05]  /*8400*/  VIADD R2, R7, 0x1 ;  /* 0x0000000107027836 */ /* 0x000fca0000000000 */
[----:B------:R-:W-:-:S04]  /*8410*/  ISETP.NE.AND P1, PT, R2, 0x9, PT ;  /* 0x000000090200780c */ /* 0x000fc80003f25270 */
[----:B------:R-:W-:Y:S02]  /*8420*/  SEL R4, RZ, 0x1, P1 ;  /* 0x00000001ff047807 */ /* 0x000fe40000800000 */
[----:B------:R-:W-:Y:S02]  /*8430*/  SEL R3, R2, RZ, P1 ;  /* 0x000000ff02037207 */ /* 0x000fe40000800000 */
[----:B------:R-:W-:Y:S01]  /*8440*/  LOP3.LUT R4, R9, R4, RZ, 0x3c, !PT ;  /* 0x0000000409047212 */ /* 0x000fe200078e3cff */
[----:B-1----:R-:W-:Y:S06]  /*8450*/  @!P0 BRA `(.L_x_178) ;  /* 0x00000004001c8947 */ /* 0x002fec0003800000 */
.L_x_194:
[----:B------:R-:W-:Y:S01]  /*8460*/  IMAD R3, R3, 0x8, R0 ;  /* 0x0000000803037824 */ /* 0x000fe200078e0200 */
[----:B------:R-:W-:-:S07]  /*8470*/  SHF.L.U32 R0, R4, 0x1f, RZ ;  /* 0x0000001f04007819 */ /* 0x000fce00000006ff */
.L_x_179:
[----:B--2---:R2:W3:Y:S02]  /*8480*/  SYNCS.PHASECHK.TRANS64.TRYWAIT P0, [R3+URZ], R0 ;  /* 0x00000000030075a7 */ /* 0x0044e4000800017f */
[----:B---3--:R-:W-:Y:S05]  /*8490*/  @!P0 NANOSLEEP.SYNCS 0x989680 ;  /* 0x009896800000895d */ /* 0x008fea0003900000 */
[----:B------:R-:W3:Y:S02]  /*84a0*/  @!P0 SYNCS.PHASECHK.TRANS64 P0, [R3+URZ], R0 ;  /* 0x00000000030085a7 */ /* 0x000ee4000800007f */
[----:B---3--:R-:W-:Y:S05]  /*84b0*/  @!P0 BRA `(.L_x_179) ;  /* 0xfffffffc00f08947 */ /* 0x008fea000383ffff */
.L_x_169:
[----:B------:R-:W-:Y:S05]  /*84c0*/  BSYNC B0 ;  /* 0x0000000000007941 */ /* 0x000fea0003800000 */
.L_x_168:
[----:B------:R-:W-:Y:S05]  /*84d0*/  EXIT ;  /* 0x000000000000794d */ /* 0x000fea0003800000 */
.L_x_18:
[----:B-1----:R-:W-:-:S04]  /*84e0*/  IMAD.U32 R10, RZ, RZ, UR8 ;  /* 0x00000008ff0a7e24 */ /* 0x002fc8000f8e00ff */
[----:B------:R1:W3:Y:S03]  /*84f0*/  SYNCS.PHASECHK.TRANS64.TRYWAIT P0, [R10+URZ], R13 ;  /* 0x0000000d0a0075a7 */ /* 0x0002e6000800017f */
[----:B---3--:R-:W-:Y:S05]  /*8500*/  @!P0 NANOSLEEP.SYNCS 0x989680 ;  /* 0x009896800000895d */ /* 0x008fea0003900000 */
[----:B------:R-:W3:Y:S02]  /*8510*/  @!P0 SYNCS.PHASECHK.TRANS64 P0, [R10+URZ], R13 ;  /* 0x0000000d0a0085a7 */ /* 0x000ee4000800007f */
[----:B---3--:R-:W-:Y:S05]  /*8520*/  @!P0 BRA `(.L_x_18) ;  /* 0xfffffffc00ec8947 */ /* 0x008fea000383ffff */
[----:B------:R-:W-:Y:S05]  /*8530*/  BRA `(.L_x_17) ;  /* 0xffffff8c00d87947 */ /* 0x000fea000383ffff */
.L_x_155:
[----:B------:R-:W-:Y:S01]  /*8540*/  BSSY B1, `(.L_x_180) ;  /* 0x0000006000017945 */ /* 0x000fe20003800000 */
[----:B------:R-:W-:-:S07]  /*8550*/  IMAD.MOV.U32 R6, RZ, RZ, -0x1 ;  /* 0xffffffffff067424 */ /* 0x000fce00078e00ff */
[----:B------:R-:W-:Y:S05]  /*8560*/  WARPSYNC.COLLECTIVE R6, `(.L_x_181) ;  /* 0x00000000060c7348 */ /* 0x000fea0003c00000 */
[----:B------:R-:W-:Y:S02]  /*8570*/  ELECT P1, UR62, PT ;  /* 0x00000000003e782f */ /* 0x000fe40003820000 */
[----:B------:R-:W-:Y:S01]  /*8580*/  MOV R6, UR62 ;  /* 0x0000003e00067c02 */ /* 0x000fe20008000f00 */
[----:B------:R-:W-:Y:S10]  /*8590*/  ENDCOLLECTIVE ;  /* 0x000000000000791b */ /* 0x000ff40003800000 */
.L_x_181:
[----:B------:R-:W-:Y:S05]  /*85a0*/  BSYNC B1 ;  /* 0x0000000000017941 */ /* 0x000fea0003800000 */
.L_x_180:
[----:B------:R-:W-:Y:S05]  /*85b0*/  BRA `(.L_x_182) ;  /* 0xffffffec00787947 */ /* 0x000fea000383ffff */
.L_x_158:
[----:B0-----:R0:W1:Y:S02]  /*85c0*/  SYNCS.PHASECHK.TRANS64.TRYWAIT P1, [R14+URZ+0x48], R9 ;  /* 0x000048090e0075a7 */ /* 0x001064000802017f */
[----:B-1----:R-:W-:Y:S05]  /*85d0*/  @!P1 NANOSLEEP.SYNCS 0x989680 ;  /* 0x009896800000995d */ /* 0x002fea0003900000 */
[----:B------:R-:W1:Y:S02]  /*85e0*/  @!P1 SYNCS.PHASECHK.TRANS64 P1, [R14+URZ+0x48], R9 ;  /* 0x000048090e0095a7 */ /* 0x000e64000802007f */
[----:B-1----:R-:W-:Y:S05]  /*85f0*/  @!P1 BRA `(.L_x_158) ;  /* 0xfffffffc00f09947 */ /* 0x002fea000383ffff */
[----:B------:R-:W-:Y:S05]  /*8600*/  BRA `(.L_x_183) ;  /* 0xffffffec00b07947 */ /* 0x000fea000383ffff */
.L_x_167:
[----:B------:R-:W-:Y:S01]  /*8610*/  BSSY B0, `(.L_x_184) ;  /* 0x0000006000007945 */ /* 0x000fe20003800000 */
[----:B------:R-:W-:-:S07]  /*8620*/  IMAD.MOV.U32 R6, RZ, RZ, -0x1 ;  /* 0xffffffffff067424 */ /* 0x000fce00078e00ff */
[----:B------:R-:W-:Y:S05]  /*8630*/  WARPSYNC.COLLECTIVE R6, `(.L_x_185) ;  /* 0x00000000060c7348 */ /* 0x000fea0003c00000 */
[----:B------:R-:W-:Y:S02]  /*8640*/  ELECT P1, UR62, PT ;  /* 0x00000000003e782f */ /* 0x000fe40003820000 */
[----:B------:R-:W-:Y:S01]  /*8650*/  MOV R6, UR62 ;  /* 0x0000003e00067c02 */ /* 0x000fe20008000f00 */
[----:B------:R-:W-:Y:S10]  /*8660*/  ENDCOLLECTIVE ;  /* 0x000000000000791b */ /* 0x000ff40003800000 */
.L_x_185:
[----:B------:R-:W-:Y:S05]  /*8670*/  BSYNC B0 ;  /* 0x0000000000007941 */ /* 0x000fea0003800000 */
.L_x_184:
[----:B------:R-:W-:Y:S01]  /*8680*/  PLOP3.LUT P0, PT, P1, PT, PT, 0x80, 0x0 ;  /* 0x000000000000781c */ /* 0x000fe20000f0f070 */
[----:B------:R-:W-:-:S12]  /*8690*/  BRA `(.L_x_186) ;  /* 0xfffffff800287947 */ /* 0x000fd8000383ffff */
.L_x_171:
[----:B0-----:R0:W1:Y:S02]  /*86a0*/  SYNCS.PHASECHK.TRANS64.TRYWAIT P0, [R6+URZ], R3 ;  /* 0x00000003060075a7 */ /* 0x001064000800017f */
[----:B-1----:R-:W-:Y:S05]  /*86b0*/  @!P0 NANOSLEEP.SYNCS 0x989680 ;  /* 0x009896800000895d */ /* 0x002fea0003900000 */
[----:B------:R-:W1:Y:S02]  /*86c0*/  @!P0 SYNCS.PHASECHK.TRANS64 P0, [R6+URZ], R3 ;  /* 0x00000003060085a7 */ /* 0x000e64000800007f */
[----:B-1----:R-:W-:Y:S05]  /*86d0*/  @!P0 BRA `(.L_x_171) ;  /* 0xfffffffc00f08947 */ /* 0x002fea000383ffff */
[----:B------:R-:W-:Y:S05]  /*86e0*/  BRA `(.L_x_187) ;  /* 0xfffffff800687947 */ /* 0x000fea000383ffff */
.L_x_172:
[----:B0-----:R0:W1:Y:S02]  /*86f0*/  SYNCS.PHASECHK.TRANS64.TRYWAIT P0, [R7+URZ], R4 ;  /* 0x00000004070075a7 */ /* 0x001064000800017f */
[----:B-1----:R-:W-:Y:S05]  /*8700*/  @!P0 NANOSLEEP.SYNCS 0x989680 ;  /* 0x009896800000895d */ /* 0x002fea0003900000 */
[----:B------:R-:W1:Y:S02]  /*8710*/  @!P0 SYNCS.PHASECHK.TRANS64 P0, [R7+URZ], R4 ;  /* 0x00000004070085a7 */ /* 0x000e64000800007f */
[----:B-1----:R-:W-:Y:S05]  /*8720*/  @!P0 BRA `(.L_x_172) ;  /* 0xfffffffc00f08947 */ /* 0x002fea000383ffff */
[----:B------:R-:W-:Y:S05]  /*8730*/  BRA `(.L_x_188) ;  /* 0xfffffff800787947 */ /* 0x000fea000383ffff */
.L_x_173:
[----:B0-----:R0:W1:Y:S02]  /*8740*/  SYNCS.PHASECHK.TRANS64.TRYWAIT P0, [R6+URZ], R5 ;  /* 0x00000005060075a7 */ /* 0x001064000800017f */
[----:B-1----:R-:W-:Y:S05]  /*8750*/  @!P0 NANOSLEEP.SYNCS 0x989680 ;  /* 0x009896800000895d */ /* 0x002fea0003900000 */
[----:B------:R-:W1:Y:S02]  /*8760*/  @!P0 SYNCS.PHASECHK.TRANS64 P0, [R6+URZ], R5 ;  /* 0x00000005060085a7 */ /* 0x000e64000800007f */
[----:B-1----:R-:W-:Y:S05]  /*8770*/  @!P0 BRA `(.L_x_173) ;  /* 0xfffffffc00f08947 */ /* 0x002fea000383ffff */
[----:B------:R-:W-:Y:S05]  /*8780*/  BRA `(.L_x_189) ;  /* 0xfffffff800887947 */ /* 0x000fea000383ffff */
.L_x_174:
[----:B0-----:R0:W1:Y:S02]  /*8790*/  SYNCS.PHASECHK.TRANS64.TRYWAIT P0, [R9+URZ], R4 ;  /* 0x00000004090075a7 */ /* 0x001064000800017f */
[----:B-1----:R-:W-:Y:S05]  /*87a0*/  @!P0 NANOSLEEP.SYNCS 0x989680 ;  /* 0x009896800000895d */ /* 0x002fea0003900000 */
[----:B------:R-:W1:Y:S02]  /*87b0*/  @!P0 SYNCS.PHASECHK.TRANS64 P0, [R9+URZ], R4 ;  /* 0x00000004090085a7 */ /* 0x000e64000800007f */
[----:B-1----:R-:W-:Y:S05]  /*87c0*/  @!P0 BRA `(.L_x_174) ;  /* 0xfffffffc00f08947 */ /* 0x002fea000383ffff */
[----:B------:R-:W-:Y:S05]  /*87d0*/  BRA `(.L_x_190) ;  /* 0xfffffff800987947 */ /* 0x000fea000383ffff */
.L_x_175:
[----:B0-----:R0:W1:Y:S02]  /*87e0*/  SYNCS.PHASECHK.TRANS64.TRYWAIT P0, [R6+URZ], R5 ;  /* 0x00000005060075a7 */ /* 0x001064000800017f */
[----:B-1----:R-:W-:Y:S05]  /*87f0*/  @!P0 NANOSLEEP.SYNCS 0x989680 ;  /* 0x009896800000895d */ /* 0x002fea0003900000 */
[----:B------:R-:W1:Y:S02]  /*8800*/  @!P0 SYNCS.PHASECHK.TRANS64 P0, [R6+URZ], R5 ;  /* 0x00000005060085a7 */ /* 0x000e64000800007f */
[----:B-1----:R-:W-:Y:S05]  /*8810*/  @!P0 BRA `(.L_x_175) ;  /* 0xfffffffc00f08947 */ /* 0x002fea000383ffff */
[----:B------:R-:W-:Y:S05]  /*8820*/  BRA `(.L_x_191) ;  /* 0xfffffff800a87947 */ /* 0x000fea000383ffff */
.L_x_176:
[----:B0-----:R0:W1:Y:S02]  /*8830*/  SYNCS.PHASECHK.TRANS64.TRYWAIT P0, [R9+URZ], R4 ;  /* 0x00000004090075a7 */ /* 0x001064000800017f */
[----:B-1----:R-:W-:Y:S05]  /*8840*/  @!P0 NANOSLEEP.SYNCS 0x989680 ;  /* 0x009896800000895d */ /* 0x002fea0003900000 */
[----:B------:R-:W1:Y:S02]  /*8850*/  @!P0 SYNCS.PHASECHK.TRANS64 P0, [R9+URZ], R4 ;  /* 0x00000004090085a7 */ /* 0x000e64000800007f */
[----:B-1----:R-:W-:Y:S05]  /*8860*/  @!P0 BRA `(.L_x_176) ;  /* 0xfffffffc00f08947 */ /* 0x002fea000383ffff */
[----:B------:R-:W-:Y:S05]  /*8870*/  BRA `(.L_x_192) ;  /* 0xfffffff800b87947 */ /* 0x000fea000383ffff */
.L_x_177:
[----:B0-----:R0:W1:Y:S02]  /*8880*/  SYNCS.PHASECHK.TRANS64.TRYWAIT P0, [R10+URZ], R5 ;  /* 0x000000050a0075a7 */ /* 0x001064000800017f */
[----:B-1----:R-:W-:Y:S05]  /*8890*/  @!P0 NANOSLEEP.SYNCS 0x989680 ;  /* 0x009896800000895d */ /* 0x002fea0003900000 */
[----:B------:R-:W1:Y:S02]  /*88a0*/  @!P0 SYNCS.PHASECHK.TRANS64 P0, [R10+URZ], R5 ;  /* 0x000000050a0085a7 */ /* 0x000e64000800007f */
[----:B-1----:R-:W-:Y:S05]  /*88b0*/  @!P0 BRA `(.L_x_177) ;  /* 0xfffffffc00f08947 */ /* 0x002fea000383ffff */
[----:B------:R-:W-:Y:S05]  /*88c0*/  BRA `(.L_x_193) ;  /* 0xfffffff800c87947 */ /* 0x000fea000383ffff */
.L_x_178:
[----:B-1----:R1:W2:Y:S02]  /*88d0*/  SYNCS.PHASECHK.TRANS64.TRYWAIT P0, [R11+URZ], R6 ;  /* 0x000000060b0075a7 */ /* 0x0022a4000800017f */
[----:B--2---:R-:W-:Y:S05]  /*88e0*/  @!P0 NANOSLEEP.SYNCS 0x989680 ;  /* 0x009896800000895d */ /* 0x004fea0003900000 */
[----:B------:R-:W2:Y:S02]  /*88f0*/  @!P0 SYNCS.PHASECHK.TRANS64 P0, [R11+URZ], R6 ;  /* 0x000000060b0085a7 */ /* 0x000ea4000800007f */
[----:B--2---:R-:W-:Y:S05]  /*8900*/  @!P0 BRA `(.L_x_178) ;  /* 0xfffffffc00f08947 */ /* 0x004fea000383ffff */
[----:B------:R-:W-:Y:S05]  /*8910*/  BRA `(.L_x_194) ;  /* 0xfffffff800d07947 */ /* 0x000fea000383ffff */
.L_x_195:
[----:B------:R-:W-:-:S00]  /*8920*/  BRA `(.L_x_195) ;  /* 0xfffffffc00fc7947 */ /* 0x000fc0000383ffff */
[----:B------:R-:W-:-:S00]  /*8930*/  NOP ;  /* 0x0000000000007918 */ /* 0x000fc00000000000 */
        /* <DEDUP_REMOVED lines=12> */
.L_x_196:


//--------------------- .nv.shared._ZN7cutlass13device_kernelINS_4gemm6kernel13GemmUniversalIN4cute5tupleIJiiiiEEENS1_10collective13CollectiveMmaINS1_40MainloopSm90TmaGmmaWarpSpecializedSparseILi9ENS5_IJNS4_1CILi1EEESB_SB_EEENS1_35KernelTmaWarpSpecializedCooperativeEEENS5_IJNSA_ILi128EEESF_NSA_ILi64EEEEEENS_6half_tENS5_IJNS4_6LayoutINS5_IJiNS5_IJNSA_ILi2EEEiEEEiEEENS5_IJlNS5_IJSB_SK_EEElEEEEENSJ_INS5_IJNS5_IJNS5_IJNSA_ILi8EEESK_NSA_ILi4EEEEEEiEEENS5_IJNS5_IJNSA_ILi16EEESK_SK_EEEiEEEiEEENS5_IJNS5_IJNS5_IJSG_SU_NSA_ILi1024EEEEEENSA_ILi4096EEEEEENS5_IJNS5_IJSB_NSA_ILi512EEENSA_ILi32EEEEEElEEElEEEEEEEESI_NS5_IJlSB_lEEENS4_8TiledMMAINS4_8MMA_AtomIJNS4_4SM904GMMA6SPARSE27GMMA_64x128x32_F32F16F16_SSILNS1D_5MajorE0ELS1G_0ELNS1D_7ScaleInE1ELS1H_1ELNS1D_9SparseSelE0EEEEEENSJ_INS5_IJSK_SB_SB_EEENS5_IJSB_NSA_ILi0EEES1M_EEEEENS5_IJNS4_10UnderscoreES1P_S1P_EEEEENS4_13SM90_TMA_LOADENS4_14ComposedLayoutINS4_7SwizzleILi2ELi4ELi3EEENS4_25smem_sparse_ptr_flag_bitsILi2ELi16EEENSJ_INS5_IJNS5_IJSB_SQ_EEENS5_IJSK_S13_EEEEEENS5_IJNS5_IJS1M_SG_EEESN_EEEEEEEvNS4_8identityES1S_NS1T_INS1U_ILi3ELi4ELi3EEENS4_18smem_ptr_flag_bitsILi16EEENSJ_INS5_IJSQ_SG_EEENS5_IJSG_SB_EEEEEEEvS25_EENS_8epilogue10collective6detail29Sm90TmaWarpSpecializedAdapterINS2F_15DefaultEpilogueIfNS5_IJSB_llEEES2J_NS2E_6thread17LinearCombinationIfLi1EffLNS2K_9ScaleType4KindE0ELNS_15FloatRoundStyleE2EfEENS1_15EpilogueDefaultEEEEEvvEEEEvNT_6ParamsE --------------------------
	.section	.nv.shared._ZN7cutlass13device_kernelINS_4gemm6kernel13GemmUniversalIN4cute5tupleIJiiiiEEENS1_10collective13CollectiveMmaINS1_40MainloopSm90TmaGmmaWarpSpecializedSparseILi9ENS5_IJNS4_1CILi1EEESB_SB_EEENS1_35KernelTmaWarpSpecializedCooperativeEEENS5_IJNSA_ILi128EEESF_NSA_ILi64EEEEEENS_6half_tENS5_IJNS4_6LayoutINS5_IJiNS5_IJNSA_ILi2EEEiEEEiEEENS5_IJlNS5_IJSB_SK_EEElEEEEENSJ_INS5_IJNS5_IJNS5_IJNSA_ILi8EEESK_NSA_ILi4EEEEEEiEEENS5_IJNS5_IJNSA_ILi16EEESK_SK_EEEiEEEiEEENS5_IJNS5_IJNS5_IJSG_SU_NSA_ILi1024EEEEEENSA_ILi4096EEEEEENS5_IJNS5_IJSB_NSA_ILi512EEENSA_ILi32EEEEEElEEElEEEEEEEESI_NS5_IJlSB_lEEENS4_8TiledMMAINS4_8MMA_AtomIJNS4_4SM904GMMA6SPARSE27GMMA_64x128x32_F32F16F16_SSILNS1D_5MajorE0ELS1G_0ELNS1D_7ScaleInE1ELS1H_1ELNS1D_9SparseSelE0EEEEEENSJ_INS5_IJSK_SB_SB_EEENS5_IJSB_NSA_ILi0EEES1M_EEEEENS5_IJNS4_10UnderscoreES1P_S1P_EEEEENS4_13SM90_TMA_LOADENS4_14ComposedLayoutINS4_7SwizzleILi2ELi4ELi3EEENS4_25smem_sparse_ptr_flag_bitsILi2ELi16EEENSJ_INS5_IJNS5_IJSB_SQ_EEENS5_IJSK_S13_EEEEEENS5_IJNS5_IJS1M_SG_EEESN_EEEEEEEvNS4_8identityES1S_NS1T_INS1U_ILi3ELi4ELi3EEENS4_18smem_ptr_flag_bitsILi16EEENSJ_INS5_IJSQ_SG_EEENS5_IJSG_SB_EEEEEEEvS25_EENS_8epilogue10collective6detail29Sm90TmaWarpSpecializedAdapterINS2F_15DefaultEpilogueIfNS5_IJSB_llEEES2J_NS2E_6thread17LinearCombinationIfLi1EffLNS2K_9ScaleType4KindE0ELNS_15FloatRoundStyleE2EfEENS1_15EpilogueDefaultEEEEEvvEEEEvNT_6ParamsE,"aw",@nobits
	.sectionflags	@""
	.align	16
	.zero		1024


//--------------------- .nv.shared.reserved.0     --------------------------
	.section	.nv.shared.reserved.0,"aw",@nobits
	.weak		__nv_reservedSMEM_offset_0_alias
	.size		__nv_reservedSMEM_offset_0_alias, 0, 0
	.other		__nv_reservedSMEM_offset_0_alias,@"STO_CUDA_RESERVED_SHARED STV_DEFAULT"
__nv_reservedSMEM_offset_0_alias:
	.zero		0


//--------------------- .nv.global                --------------------------
	.section	.nv.global,"aw",@nobits
.nv.global:
	.type		_ZN39_INTERNAL_0766d1d3_4_k_cu_ffd99928_27874cute1_E,@object
	.size		_ZN39_INTERNAL_0766d1d3_4_k_cu_ffd99928_27874cute1_E,(_ZN39_INTERNAL_0766d1d3_4_k_cu_ffd99928_27874cuda3std3__45__cpo6cbeginE - _ZN39_INTERNAL_0766d1d3_4_k_cu_ffd99928_27874cute1_E)
_ZN39_INTERNAL_0766d1d3_4_k_cu_ffd99928_27874cute1_E:
	.zero		1
	.type		_ZN39_INTERNAL_0766d1d3_4_k_cu_ffd99928_27874cuda3std3__45__cpo6cbeginE,@object
	.size		_ZN39_INTERNAL_0766d1d3_4_k_cu_ffd99928_27874cuda3std3__45__cpo6cbeginE,(_ZN39_INTERNAL_0766d1d3_4_k_cu_ffd99928_27874cuda3std3__48in_placeE - _ZN39_INTERNAL_0766d1d3_4_k_cu_ffd99928_27874cuda3std3__45__cpo6cbeginE)
_ZN39_INTERNAL_0766d1d3_4_k_cu_ffd99928_27874cuda3std3__45__cpo6cbeginE:
	.zero		1
	.type		_ZN39_INTERNAL_0766d1d3_4_k_cu_ffd99928_27874cuda3std3__48in_placeE,@object
	.size		_ZN39_INTERNAL_0766d1d3_4_k_cu_ffd99928_27874cuda3std3__48in_placeE,(_ZN39_INTERNAL_0766d1d3_4_k_cu_ffd99928_27874cuda3std6ranges3__45__cpo9iter_moveE - _ZN39_INTERNAL_0766d1d3_4_k_cu_ffd99928_27874cuda3std3__48in_placeE)
_ZN39_INTERNAL_0766d1d3_4_k_cu_ffd99928_27874cuda3std3__48in_placeE:
	.zero		1
	.type		_ZN39_INTERNAL_0766d1d3_4_k_cu_ffd99928_27874cuda3std6ranges3__45__cpo9iter_moveE,@object
	.size		_ZN39_INTERNAL_0766d1d3_4_k_cu_ffd99928_27874cuda3std6ranges3__45__cpo9iter_moveE,(_ZN39_INTERNAL_0766d1d3_4_k_cu_ffd99928_27874cuda3std3__45__cpo5beginE - _ZN39_INTERNAL_0766d1d3_4_k_cu_ffd99928_27874cuda3std6ranges3__45__cpo9iter_moveE)
_ZN39_INTERNAL_0766d1d3_4_k_cu_ffd99928_27874cuda3std6ranges3__45__cpo9iter_moveE:
	.zero		1
	.type		_ZN39_INTERNAL_0766d1d3_4_k_cu_ffd99928_27874cuda3std3__45__cpo5beginE,@object
	.size		_ZN39_INTERNAL_0766d1d3_4_k_cu_ffd99928_27874cuda3std3__45__cpo5beginE,(_ZN39_INTERNAL_0766d1d3_4_k_cu_ffd99928_27874cuda3std3__441_GLOBAL__N__0766d1d3_4_k_cu_ffd99928_27876ignoreE - _ZN39_INTERNAL_0766d1d3_4_k_cu_ffd99928_27874cuda3std3__45__cpo5beginE)
_ZN39_INTERNAL_0766d1d3_4_k_cu_ffd99928_27874cuda3std3__45__cpo5beginE:
	.zero		1
	.type		_ZN39_INTERNAL_0766d1d3_4_k_cu_ffd99928_27874cuda3std3__441_GLOBAL__N__0766d1d3_4_k_cu_ffd99928_27876ignoreE,@object
	.size		_ZN39_INTERNAL_0766d1d3_4_k_cu_ffd99928_27874cuda3std3__441_GLOBAL__N__0766d1d3_4_k_cu_ffd99928_27876ignoreE,(_ZN39_INTERNAL_0766d1d3_4_k_cu_ffd99928_27874cute7productE - _ZN39_INTERNAL_0766d1d3_4_k_cu_ffd99928_27874cuda3std3__441_GLOBAL__N__0766d1d3_4_k_cu_ffd99928_27876ignoreE)
_ZN39_INTERNAL_0766d1d3_4_k_cu_ffd99928_27874cuda3std3__441_GLOBAL__N__0766d1d3_4_k_cu_ffd99928_27876ignoreE:
	.zero		1
	.type		_ZN39_INTERNAL_0766d1d3_4_k_cu_ffd99928_27874cute7productE,@object
	.size		_ZN39_INTERNAL_0766d1d3_4_k_cu_ffd99928_27874cute7productE,(_ZN39_INTERNAL_0766d1d3_4_k_cu_ffd99928_27874cuda3std3__45__cpo3endE - _ZN39_INTERNAL_0766d1d3_4_k_cu_ffd99928_27874cute7productE)
_ZN39_INTERNAL_0766d1d3_4_k_cu_ffd99928_27874cute7productE:
	.zero		1
	.type		_ZN39_INTERNAL_0766d1d3_4_k_cu_ffd99928_27874cuda3std3__45__cpo3endE,@object
	.size		_ZN39_INTERNAL_0766d1d3_4_k_cu_ffd99928_27874cuda3std3__45__cpo3endE,(_ZN39_INTERNAL_0766d1d3_4_k_cu_ffd99928_27874cuda3std3__419piecewise_constructE - _ZN39_INTERNAL_0766d1d3_4_k_cu_ffd99928_27874cuda3std3__45__cpo3endE)
_ZN39_INTERNAL_0766d1d3_4_k_cu_ffd99928_27874cuda3std3__45__cpo3endE:
	.zero		1
	.type		_ZN39_INTERNAL_0766d1d3_4_k_cu_ffd99928_27874cuda3std3__419piecewise_constructE,@object
	.size		_ZN39_INTERNAL_0766d1d3_4_k_cu_ffd99928_27874cuda3std3__419piecewise_constructE,(_ZN39_INTERNAL_0766d1d3_4_k_cu_ffd99928_27874cuda3std3__45__cpo4cendE - _ZN39_INTERNAL_0766d1d3_4_k_cu_ffd99928_27874cuda3std3__419piecewise_constructE)
_ZN39_INTERNAL_0766d1d3_4_k_cu_ffd99928_27874cuda3std3__419piecewise_constructE:
	.zero		1
	.type		_ZN39_INTERNAL_0766d1d3_4_k_cu_ffd99928_27874cuda3std3__45__cpo4cendE,@object
	.size		_ZN39_INTERNAL_0766d1d3_4_k_cu_ffd99928_27874cuda3std3__45__cpo4cendE,(_ZN39_INTERNAL_0766d1d3_4_k_cu_ffd99928_27874cuda3std6ranges3__45__cpo4swapE - _ZN39_INTERNAL_0766d1d3_4_k_cu_ffd99928_27874cuda3std3__45__cpo4cendE)
_ZN39_INTERNAL_0766d1d3_4_k_cu_ffd99928_27874cuda3std3__45__cpo4cendE:
	.zero		1
	.type		_ZN39_INTERNAL_0766d1d3_4_k_cu_ffd99928_27874cuda3std6ranges3__45__cpo4swapE,@object
	.size		_ZN39_INTERNAL_0766d1d3_4_k_cu_ffd99928_27874cuda3std6ranges3__45__cpo4swapE,(.L_7 - _ZN39_INTERNAL_0766d1d3_4_k_cu_ffd99928_27874cuda3std6ranges3__45__cpo4swapE)
_ZN39_INTERNAL_0766d1d3_4_k_cu_ffd99928_27874cuda3std6ranges3__45__cpo4swapE:
	.zero		1
.L_7:


//--------------------- .nv.constant0._ZN7cutlass13device_kernelINS_4gemm6kernel13GemmUniversalIN4cute5tupleIJiiiiEEENS1_10collective13CollectiveMmaINS1_40MainloopSm90TmaGmmaWarpSpecializedSparseILi9ENS5_IJNS4_1CILi1EEESB_SB_EEENS1_35KernelTmaWarpSpecializedCooperativeEEENS5_IJNSA_ILi128EEESF_NSA_ILi64EEEEEENS_6half_tENS5_IJNS4_6LayoutINS5_IJiNS5_IJNSA_ILi2EEEiEEEiEEENS5_IJlNS5_IJSB_SK_EEElEEEEENSJ_INS5_IJNS5_IJNS5_IJNSA_ILi8EEESK_NSA_ILi4EEEEEEiEEENS5_IJNS5_IJNSA_ILi16EEESK_SK_EEEiEEEiEEENS5_IJNS5_IJNS5_IJSG_SU_NSA_ILi1024EEEEEENSA_ILi4096EEEEEENS5_IJNS5_IJSB_NSA_ILi512EEENSA_ILi32EEEEEElEEElEEEEEEEESI_NS5_IJlSB_lEEENS4_8TiledMMAINS4_8MMA_AtomIJNS4_4SM904GMMA6SPARSE27GMMA_64x128x32_F32F16F16_SSILNS1D_5MajorE0ELS1G_0ELNS1D_7ScaleInE1ELS1H_1ELNS1D_9SparseSelE0EEEEEENSJ_INS5_IJSK_SB_SB_EEENS5_IJSB_NSA_ILi0EEES1M_EEEEENS5_IJNS4_10UnderscoreES1P_S1P_EEEEENS4_13SM90_TMA_LOADENS4_14ComposedLayoutINS4_7SwizzleILi2ELi4ELi3EEENS4_25smem_sparse_ptr_flag_bitsILi2ELi16EEENSJ_INS5_IJNS5_IJSB_SQ_EEENS5_IJSK_S13_EEEEEENS5_IJNS5_IJS1M_SG_EEESN_EEEEEEEvNS4_8identityES1S_NS1T_INS1U_ILi3ELi4ELi3EEENS4_18smem_ptr_flag_bitsILi16EEENSJ_INS5_IJSQ_SG_EEENS5_IJSG_SB_EEEEEEEvS25_EENS_8epilogue10collective6detail29Sm90TmaWarpSpecializedAdapterINS2F_15DefaultEpilogueIfNS5_IJSB_llEEES2J_NS2E_6thread17LinearCombinationIfLi1EffLNS2K_9ScaleType4KindE0ELNS_15FloatRoundStyleE2EfEENS1_15EpilogueDefaultEEEEEvvEEEEvNT_6ParamsE --------------------------
	.section	.nv.constant0._ZN7cutlass13device_kernelINS_4gemm6kernel13GemmUniversalIN4cute5tupleIJiiiiEEENS1_10collective13CollectiveMmaINS1_40MainloopSm90TmaGmmaWarpSpecializedSparseILi9ENS5_IJNS4_1CILi1EEESB_SB_EEENS1_35KernelTmaWarpSpecializedCooperativeEEENS5_IJNSA_ILi128EEESF_NSA_ILi64EEEEEENS_6half_tENS5_IJNS4_6LayoutINS5_IJiNS5_IJNSA_ILi2EEEiEEEiEEENS5_IJlNS5_IJSB_SK_EEElEEEEENSJ_INS5_IJNS5_IJNS5_IJNSA_ILi8EEESK_NSA_ILi4EEEEEEiEEENS5_IJNS5_IJNSA_ILi16EEESK_SK_EEEiEEEiEEENS5_IJNS5_IJNS5_IJSG_SU_NSA_ILi1024EEEEEENSA_ILi4096EEEEEENS5_IJNS5_IJSB_NSA_ILi512EEENSA_ILi32EEEEEElEEElEEEEEEEESI_NS5_IJlSB_lEEENS4_8TiledMMAINS4_8MMA_AtomIJNS4_4SM904GMMA6SPARSE27GMMA_64x128x32_F32F16F16_SSILNS1D_5MajorE0ELS1G_0ELNS1D_7ScaleInE1ELS1H_1ELNS1D_9SparseSelE0EEEEEENSJ_INS5_IJSK_SB_SB_EEENS5_IJSB_NSA_ILi0EEES1M_EEEEENS5_IJNS4_10UnderscoreES1P_S1P_EEEEENS4_13SM90_TMA_LOADENS4_14ComposedLayoutINS4_7SwizzleILi2ELi4ELi3EEENS4_25smem_sparse_ptr_flag_bitsILi2ELi16EEENSJ_INS5_IJNS5_IJSB_SQ_EEENS5_IJSK_S13_EEEEEENS5_IJNS5_IJS1M_SG_EEESN_EEEEEEEvNS4_8identityES1S_NS1T_INS1U_ILi3ELi4ELi3EEENS4_18smem_ptr_flag_bitsILi16EEENSJ_INS5_IJSQ_SG_EEENS5_IJSG_SB_EEEEEEEvS25_EENS_8epilogue10collective6detail29Sm90TmaWarpSpecializedAdapterINS2F_15DefaultEpilogueIfNS5_IJSB_llEEES2J_NS2E_6thread17LinearCombinationIfLi1EffLNS2K_9ScaleType4KindE0ELNS_15FloatRoundStyleE2EfEENS1_15EpilogueDefaultEEEEEvvEEEEvNT_6ParamsE,"a",@progbits
	.sectionflags	@""
	.align	4
.nv.constant0._ZN7cutlass13device_kernelINS_4gemm6kernel13GemmUniversalIN4cute5tupleIJiiiiEEENS1_10collective13CollectiveMmaINS1_40MainloopSm90TmaGmmaWarpSpecializedSparseILi9ENS5_IJNS4_1CILi1EEESB_SB_EEENS1_35KernelTmaWarpSpecializedCooperativeEEENS5_IJNSA_ILi128EEESF_NSA_ILi64EEEEEENS_6half_tENS5_IJNS4_6LayoutINS5_IJiNS5_IJNSA_ILi2EEEiEEEiEEENS5_IJlNS5_IJSB_SK_EEElEEEEENSJ_INS5_IJNS5_IJNS5_IJNSA_ILi8EEESK_NSA_ILi4EEEEEEiEEENS5_IJNS5_IJNSA_ILi16EEESK_SK_EEEiEEEiEEENS5_IJNS5_IJNS5_IJSG_SU_NSA_ILi1024EEEEEENSA_ILi4096EEEEEENS5_IJNS5_IJSB_NSA_ILi512EEENSA_ILi32EEEEEElEEElEEEEEEEESI_NS5_IJlSB_lEEENS4_8TiledMMAINS4_8MMA_AtomIJNS4_4SM904GMMA6SPARSE27GMMA_64x128x32_F32F16F16_SSILNS1D_5MajorE0ELS1G_0ELNS1D_7ScaleInE1ELS1H_1ELNS1D_9SparseSelE0EEEEEENSJ_INS5_IJSK_SB_SB_EEENS5_IJSB_NSA_ILi0EEES1M_EEEEENS5_IJNS4_10UnderscoreES1P_S1P_EEEEENS4_13SM90_TMA_LOADENS4_14ComposedLayoutINS4_7SwizzleILi2ELi4ELi3EEENS4_25smem_sparse_ptr_flag_bitsILi2ELi16EEENSJ_INS5_IJNS5_IJSB_SQ_EEENS5_IJSK_S13_EEEEEENS5_IJNS5_IJS1M_SG_EEESN_EEEEEEEvNS4_8identityES1S_NS1T_INS1U_ILi3ELi4ELi3EEENS4_18smem_ptr_flag_bitsILi16EEENSJ_INS5_IJSQ_SG_EEENS5_IJSG_SB_EEEEEEEvS25_EENS_8epilogue10collective6detail29Sm90TmaWarpSpecializedAdapterINS2F_15DefaultEpilogueIfNS5_IJSB_llEEES2J_NS2E_6thread17LinearCombinationIfLi1EffLNS2K_9ScaleType4KindE0ELNS_15FloatRoundStyleE2EfEENS1_15EpilogueDefaultEEEEEvvEEEEvNT_6ParamsE:
	.zero		1920


//--------------------- SYMBOLS --------------------------

	.type		.nv.reservedSmem.offset0,@object
	.size		.nv.reservedSmem.offset0,0x4
